//
// Generated by NVIDIA NVVM Compiler
//
// Compiler Build ID: CL-36424714
// Cuda compilation tools, release 13.0, V13.0.88
// Based on NVVM 20.0.0
//

.version 9.0
.target sm_100
.address_size 64

	// .globl	_Z16collision_kernelPffii
.global .align 4 .b8 cx_const[36] = {0, 0, 0, 0, 1, 0, 0, 0, 0, 0, 0, 0, 255, 255, 255, 255, 0, 0, 0, 0, 1, 0, 0, 0, 255, 255, 255, 255, 255, 255, 255, 255, 1};
.global .align 4 .b8 cy_const[36] = {0, 0, 0, 0, 0, 0, 0, 0, 1, 0, 0, 0, 0, 0, 0, 0, 255, 255, 255, 255, 1, 0, 0, 0, 1, 0, 0, 0, 255, 255, 255, 255, 255, 255, 255, 255};
.global .align 4 .b8 w_const[36] = {57, 142, 227, 62, 57, 142, 227, 61, 57, 142, 227, 61, 57, 142, 227, 61, 57, 142, 227, 61, 57, 142, 227, 60, 57, 142, 227, 60, 57, 142, 227, 60, 57, 142, 227, 60};

.visible .entry _Z16collision_kernelPffii(
	.param .u64 .ptr .align 1 _Z16collision_kernelPffii_param_0,
	.param .f32 _Z16collision_kernelPffii_param_1,
	.param .u32 _Z16collision_kernelPffii_param_2,
	.param .u32 _Z16collision_kernelPffii_param_3
)
{
	.reg .pred 	%p<5>;
	.reg .b32 	%r<64>;
	.reg .b32 	%f<199>;
	.reg .b64 	%rd<22>;

	ld.param.f32 	%f11, [_Z16collision_kernelPffii_param_1];
	ld.param.u32 	%r3, [_Z16collision_kernelPffii_param_2];
	ld.param.u32 	%r5, [_Z16collision_kernelPffii_param_3];
	mov.u32 	%r6, %ctaid.x;
	mov.u32 	%r7, %ntid.x;
	mov.u32 	%r8, %tid.x;
	mad.lo.s32 	%r1, %r6, %r7, %r8;
	mov.u32 	%r9, %ctaid.y;
	mov.u32 	%r10, %ntid.y;
	mov.u32 	%r11, %tid.y;
	mad.lo.s32 	%r12, %r9, %r10, %r11;
	setp.ge.s32 	%p1, %r1, %r3;
	setp.ge.s32 	%p2, %r12, %r5;
	or.pred  	%p3, %p1, %p2;
	@%p3 bra 	$L__BB0_4;
	ld.param.u64 	%rd21, [_Z16collision_kernelPffii_param_0];
	cvta.to.global.u64 	%rd11, %rd21;
	mad.lo.s32 	%r13, %r12, %r3, %r1;
	mul.wide.s32 	%rd12, %r13, 4;
	add.s64 	%rd1, %rd11, %rd12;
	ld.global.f32 	%f1, [%rd1];
	add.f32 	%f12, %f1, 0f00000000;
	ld.global.u32 	%r14, [cx_const];
	cvt.rn.f32.s32 	%f2, %r14;
	fma.rn.f32 	%f13, %f1, %f2, 0f00000000;
	ld.global.u32 	%r15, [cy_const];
	cvt.rn.f32.s32 	%f3, %r15;
	fma.rn.f32 	%f14, %f1, %f3, 0f00000000;
	add.s32 	%r16, %r5, %r12;
	mad.lo.s32 	%r17, %r16, %r3, %r1;
	mul.wide.s32 	%rd13, %r17, 4;
	add.s64 	%rd2, %rd11, %rd13;
	ld.global.f32 	%f15, [%rd2];
	add.f32 	%f16, %f12, %f15;
	ld.global.u32 	%r18, [cx_const+4];
	cvt.rn.f32.s32 	%f17, %r18;
	fma.rn.f32 	%f18, %f15, %f17, %f13;
	ld.global.u32 	%r19, [cy_const+4];
	cvt.rn.f32.s32 	%f19, %r19;
	fma.rn.f32 	%f20, %f15, %f19, %f14;
	add.s32 	%r20, %r16, %r5;
	mad.lo.s32 	%r21, %r20, %r3, %r1;
	mul.wide.s32 	%rd14, %r21, 4;
	add.s64 	%rd3, %rd11, %rd14;
	ld.global.f32 	%f21, [%rd3];
	add.f32 	%f22, %f16, %f21;
	ld.global.u32 	%r22, [cx_const+8];
	cvt.rn.f32.s32 	%f23, %r22;
	fma.rn.f32 	%f24, %f21, %f23, %f18;
	ld.global.u32 	%r23, [cy_const+8];
	cvt.rn.f32.s32 	%f25, %r23;
	fma.rn.f32 	%f26, %f21, %f25, %f20;
	add.s32 	%r24, %r20, %r5;
	mad.lo.s32 	%r25, %r24, %r3, %r1;
	mul.wide.s32 	%rd15, %r25, 4;
	add.s64 	%rd4, %rd11, %rd15;
	ld.global.f32 	%f27, [%rd4];
	add.f32 	%f28, %f22, %f27;
	ld.global.u32 	%r26, [cx_const+12];
	cvt.rn.f32.s32 	%f29, %r26;
	fma.rn.f32 	%f30, %f27, %f29, %f24;
	ld.global.u32 	%r27, [cy_const+12];
	cvt.rn.f32.s32 	%f31, %r27;
	fma.rn.f32 	%f32, %f27, %f31, %f26;
	add.s32 	%r28, %r24, %r5;
	mad.lo.s32 	%r29, %r28, %r3, %r1;
	mul.wide.s32 	%rd16, %r29, 4;
	add.s64 	%rd5, %rd11, %rd16;
	ld.global.f32 	%f33, [%rd5];
	add.f32 	%f34, %f28, %f33;
	ld.global.u32 	%r30, [cx_const+16];
	cvt.rn.f32.s32 	%f35, %r30;
	fma.rn.f32 	%f36, %f33, %f35, %f30;
	ld.global.u32 	%r31, [cy_const+16];
	cvt.rn.f32.s32 	%f37, %r31;
	fma.rn.f32 	%f38, %f33, %f37, %f32;
	add.s32 	%r32, %r28, %r5;
	mad.lo.s32 	%r33, %r32, %r3, %r1;
	mul.wide.s32 	%rd17, %r33, 4;
	add.s64 	%rd6, %rd11, %rd17;
	ld.global.f32 	%f39, [%rd6];
	add.f32 	%f40, %f34, %f39;
	ld.global.u32 	%r34, [cx_const+20];
	cvt.rn.f32.s32 	%f41, %r34;
	fma.rn.f32 	%f42, %f39, %f41, %f36;
	ld.global.u32 	%r35, [cy_const+20];
	cvt.rn.f32.s32 	%f43, %r35;
	fma.rn.f32 	%f44, %f39, %f43, %f38;
	add.s32 	%r36, %r32, %r5;
	mad.lo.s32 	%r37, %r36, %r3, %r1;
	mul.wide.s32 	%rd18, %r37, 4;
	add.s64 	%rd7, %rd11, %rd18;
	ld.global.f32 	%f45, [%rd7];
	add.f32 	%f46, %f40, %f45;
	ld.global.u32 	%r38, [cx_const+24];
	cvt.rn.f32.s32 	%f47, %r38;
	fma.rn.f32 	%f48, %f45, %f47, %f42;
	ld.global.u32 	%r39, [cy_const+24];
	cvt.rn.f32.s32 	%f49, %r39;
	fma.rn.f32 	%f50, %f45, %f49, %f44;
	add.s32 	%r40, %r36, %r5;
	mad.lo.s32 	%r41, %r40, %r3, %r1;
	mul.wide.s32 	%rd19, %r41, 4;
	add.s64 	%rd8, %rd11, %rd19;
	ld.global.f32 	%f51, [%rd8];
	add.f32 	%f52, %f46, %f51;
	ld.global.u32 	%r42, [cx_const+28];
	cvt.rn.f32.s32 	%f53, %r42;
	fma.rn.f32 	%f54, %f51, %f53, %f48;
	ld.global.u32 	%r43, [cy_const+28];
	cvt.rn.f32.s32 	%f55, %r43;
	fma.rn.f32 	%f56, %f51, %f55, %f50;
	add.s32 	%r44, %r40, %r5;
	mad.lo.s32 	%r45, %r44, %r3, %r1;
	mul.wide.s32 	%rd20, %r45, 4;
	add.s64 	%rd9, %rd11, %rd20;
	ld.global.f32 	%f57, [%rd9];
	add.f32 	%f4, %f52, %f57;
	ld.global.u32 	%r46, [cx_const+32];
	cvt.rn.f32.s32 	%f58, %r46;
	fma.rn.f32 	%f197, %f57, %f58, %f54;
	ld.global.u32 	%r47, [cy_const+32];
	cvt.rn.f32.s32 	%f59, %r47;
	fma.rn.f32 	%f198, %f57, %f59, %f56;
	setp.leu.f32 	%p4, %f4, 0f00000000;
	@%p4 bra 	$L__BB0_3;
	div.rn.f32 	%f197, %f197, %f4;
	div.rn.f32 	%f198, %f198, %f4;
$L__BB0_3:
	mul.f32 	%f60, %f198, %f198;
	fma.rn.f32 	%f61, %f197, %f197, %f60;
	mov.f32 	%f62, 0f3F800000;
	sub.f32 	%f63, %f62, %f11;
	mul.f32 	%f64, %f61, 0f3FC00000;
	mul.f32 	%f65, %f198, %f3;
	fma.rn.f32 	%f66, %f197, %f2, %f65;
	mul.f32 	%f67, %f66, 0f40400000;
	ld.global.f32 	%f68, [w_const];
	mul.f32 	%f69, %f4, %f68;
	add.f32 	%f70, %f67, 0f3F800000;
	mul.f32 	%f71, %f67, 0f3F000000;
	fma.rn.f32 	%f72, %f67, %f71, %f70;
	sub.f32 	%f73, %f72, %f64;
	mul.f32 	%f74, %f69, %f73;
	mul.f32 	%f75, %f11, %f74;
	fma.rn.f32 	%f76, %f63, %f1, %f75;
	st.global.f32 	[%rd1], %f76;
	ld.global.u32 	%r48, [cx_const+4];
	cvt.rn.f32.s32 	%f77, %r48;
	ld.global.u32 	%r49, [cy_const+4];
	cvt.rn.f32.s32 	%f78, %r49;
	mul.f32 	%f79, %f198, %f78;
	fma.rn.f32 	%f80, %f197, %f77, %f79;
	mul.f32 	%f81, %f80, 0f40400000;
	ld.global.f32 	%f82, [w_const+4];
	mul.f32 	%f83, %f4, %f82;
	add.f32 	%f84, %f81, 0f3F800000;
	mul.f32 	%f85, %f81, 0f3F000000;
	fma.rn.f32 	%f86, %f81, %f85, %f84;
	sub.f32 	%f87, %f86, %f64;
	mul.f32 	%f88, %f83, %f87;
	ld.global.f32 	%f89, [%rd2];
	mul.f32 	%f90, %f11, %f88;
	fma.rn.f32 	%f91, %f63, %f89, %f90;
	st.global.f32 	[%rd2], %f91;
	ld.global.u32 	%r50, [cx_const+8];
	cvt.rn.f32.s32 	%f92, %r50;
	ld.global.u32 	%r51, [cy_const+8];
	cvt.rn.f32.s32 	%f93, %r51;
	mul.f32 	%f94, %f198, %f93;
	fma.rn.f32 	%f95, %f197, %f92, %f94;
	mul.f32 	%f96, %f95, 0f40400000;
	ld.global.f32 	%f97, [w_const+8];
	mul.f32 	%f98, %f4, %f97;
	add.f32 	%f99, %f96, 0f3F800000;
	mul.f32 	%f100, %f96, 0f3F000000;
	fma.rn.f32 	%f101, %f96, %f100, %f99;
	sub.f32 	%f102, %f101, %f64;
	mul.f32 	%f103, %f98, %f102;
	ld.global.f32 	%f104, [%rd3];
	mul.f32 	%f105, %f11, %f103;
	fma.rn.f32 	%f106, %f63, %f104, %f105;
	st.global.f32 	[%rd3], %f106;
	ld.global.u32 	%r52, [cx_const+12];
	cvt.rn.f32.s32 	%f107, %r52;
	ld.global.u32 	%r53, [cy_const+12];
	cvt.rn.f32.s32 	%f108, %r53;
	mul.f32 	%f109, %f198, %f108;
	fma.rn.f32 	%f110, %f197, %f107, %f109;
	mul.f32 	%f111, %f110, 0f40400000;
	ld.global.f32 	%f112, [w_const+12];
	mul.f32 	%f113, %f4, %f112;
	add.f32 	%f114, %f111, 0f3F800000;
	mul.f32 	%f115, %f111, 0f3F000000;
	fma.rn.f32 	%f116, %f111, %f115, %f114;
	sub.f32 	%f117, %f116, %f64;
	mul.f32 	%f118, %f113, %f117;
	ld.global.f32 	%f119, [%rd4];
	mul.f32 	%f120, %f11, %f118;
	fma.rn.f32 	%f121, %f63, %f119, %f120;
	st.global.f32 	[%rd4], %f121;
	ld.global.u32 	%r54, [cx_const+16];
	cvt.rn.f32.s32 	%f122, %r54;
	ld.global.u32 	%r55, [cy_const+16];
	cvt.rn.f32.s32 	%f123, %r55;
	mul.f32 	%f124, %f198, %f123;
	fma.rn.f32 	%f125, %f197, %f122, %f124;
	mul.f32 	%f126, %f125, 0f40400000;
	ld.global.f32 	%f127, [w_const+16];
	mul.f32 	%f128, %f4, %f127;
	add.f32 	%f129, %f126, 0f3F800000;
	mul.f32 	%f130, %f126, 0f3F000000;
	fma.rn.f32 	%f131, %f126, %f130, %f129;
	sub.f32 	%f132, %f131, %f64;
	mul.f32 	%f133, %f128, %f132;
	ld.global.f32 	%f134, [%rd5];
	mul.f32 	%f135, %f11, %f133;
	fma.rn.f32 	%f136, %f63, %f134, %f135;
	st.global.f32 	[%rd5], %f136;
	ld.global.u32 	%r56, [cx_const+20];
	cvt.rn.f32.s32 	%f137, %r56;
	ld.global.u32 	%r57, [cy_const+20];
	cvt.rn.f32.s32 	%f138, %r57;
	mul.f32 	%f139, %f198, %f138;
	fma.rn.f32 	%f140, %f197, %f137, %f139;
	mul.f32 	%f141, %f140, 0f40400000;
	ld.global.f32 	%f142, [w_const+20];
	mul.f32 	%f143, %f4, %f142;
	add.f32 	%f144, %f141, 0f3F800000;
	mul.f32 	%f145, %f141, 0f3F000000;
	fma.rn.f32 	%f146, %f141, %f145, %f144;
	sub.f32 	%f147, %f146, %f64;
	mul.f32 	%f148, %f143, %f147;
	ld.global.f32 	%f149, [%rd6];
	mul.f32 	%f150, %f11, %f148;
	fma.rn.f32 	%f151, %f63, %f149, %f150;
	st.global.f32 	[%rd6], %f151;
	ld.global.u32 	%r58, [cx_const+24];
	cvt.rn.f32.s32 	%f152, %r58;
	ld.global.u32 	%r59, [cy_const+24];
	cvt.rn.f32.s32 	%f153, %r59;
	mul.f32 	%f154, %f198, %f153;
	fma.rn.f32 	%f155, %f197, %f152, %f154;
	mul.f32 	%f156, %f155, 0f40400000;
	ld.global.f32 	%f157, [w_const+24];
	mul.f32 	%f158, %f4, %f157;
	add.f32 	%f159, %f156, 0f3F800000;
	mul.f32 	%f160, %f156, 0f3F000000;
	fma.rn.f32 	%f161, %f156, %f160, %f159;
	sub.f32 	%f162, %f161, %f64;
	mul.f32 	%f163, %f158, %f162;
	ld.global.f32 	%f164, [%rd7];
	mul.f32 	%f165, %f11, %f163;
	fma.rn.f32 	%f166, %f63, %f164, %f165;
	st.global.f32 	[%rd7], %f166;
	ld.global.u32 	%r60, [cx_const+28];
	cvt.rn.f32.s32 	%f167, %r60;
	ld.global.u32 	%r61, [cy_const+28];
	cvt.rn.f32.s32 	%f168, %r61;
	mul.f32 	%f169, %f198, %f168;
	fma.rn.f32 	%f170, %f197, %f167, %f169;
	mul.f32 	%f171, %f170, 0f40400000;
	ld.global.f32 	%f172, [w_const+28];
	mul.f32 	%f173, %f4, %f172;
	add.f32 	%f174, %f171, 0f3F800000;
	mul.f32 	%f175, %f171, 0f3F000000;
	fma.rn.f32 	%f176, %f171, %f175, %f174;
	sub.f32 	%f177, %f176, %f64;
	mul.f32 	%f178, %f173, %f177;
	ld.global.f32 	%f179, [%rd8];
	mul.f32 	%f180, %f11, %f178;
	fma.rn.f32 	%f181, %f63, %f179, %f180;
	st.global.f32 	[%rd8], %f181;
	ld.global.u32 	%r62, [cx_const+32];
	cvt.rn.f32.s32 	%f182, %r62;
	ld.global.u32 	%r63, [cy_const+32];
	cvt.rn.f32.s32 	%f183, %r63;
	mul.f32 	%f184, %f198, %f183;
	fma.rn.f32 	%f185, %f197, %f182, %f184;
	mul.f32 	%f186, %f185, 0f40400000;
	ld.global.f32 	%f187, [w_const+32];
	mul.f32 	%f188, %f4, %f187;
	add.f32 	%f189, %f186, 0f3F800000;
	mul.f32 	%f190, %f186, 0f3F000000;
	fma.rn.f32 	%f191, %f186, %f190, %f189;
	sub.f32 	%f192, %f191, %f64;
	mul.f32 	%f193, %f188, %f192;
	ld.global.f32 	%f194, [%rd9];
	mul.f32 	%f195, %f11, %f193;
	fma.rn.f32 	%f196, %f63, %f194, %f195;
	st.global.f32 	[%rd9], %f196;
$L__BB0_4:
	ret;

}
	// .globl	_Z16streaming_kernelPfS_ii
.visible .entry _Z16streaming_kernelPfS_ii(
	.param .u64 .ptr .align 1 _Z16streaming_kernelPfS_ii_param_0,
	.param .u64 .ptr .align 1 _Z16streaming_kernelPfS_ii_param_1,
	.param .u32 _Z16streaming_kernelPfS_ii_param_2,
	.param .u32 _Z16streaming_kernelPfS_ii_param_3
)
{
	.reg .pred 	%p<11>;
	.reg .b32 	%r<105>;
	.reg .b32 	%f<19>;
	.reg .b64 	%rd<68>;

	ld.param.u64 	%rd3, [_Z16streaming_kernelPfS_ii_param_0];
	ld.param.u64 	%rd4, [_Z16streaming_kernelPfS_ii_param_1];
	ld.param.u32 	%r3, [_Z16streaming_kernelPfS_ii_param_2];
	ld.param.u32 	%r5, [_Z16streaming_kernelPfS_ii_param_3];
	cvta.to.global.u64 	%rd1, %rd4;
	cvta.to.global.u64 	%rd2, %rd3;
	mov.u32 	%r6, %ctaid.x;
	mov.u32 	%r7, %ntid.x;
	mov.u32 	%r8, %tid.x;
	mad.lo.s32 	%r1, %r6, %r7, %r8;
	mov.u32 	%r9, %ctaid.y;
	mov.u32 	%r10, %ntid.y;
	mov.u32 	%r11, %tid.y;
	mad.lo.s32 	%r12, %r9, %r10, %r11;
	setp.ge.s32 	%p1, %r1, %r3;
	setp.ge.s32 	%p2, %r12, %r5;
	or.pred  	%p3, %p1, %p2;
	@%p3 bra 	$L__BB1_4;
	setp.lt.s32 	%p4, %r1, 1;
	add.s32 	%r13, %r3, -1;
	setp.ge.s32 	%p5, %r1, %r13;
	or.pred  	%p6, %p4, %p5;
	setp.eq.s32 	%p7, %r12, 0;
	or.pred  	%p8, %p7, %p6;
	add.s32 	%r14, %r5, -1;
	setp.ge.u32 	%p9, %r12, %r14;
	or.pred  	%p10, %p8, %p9;
	@%p10 bra 	$L__BB1_3;
	ld.global.u32 	%r32, [cx_const];
	ld.global.u32 	%r33, [cy_const];
	sub.s32 	%r34, %r12, %r33;
	sub.s32 	%r35, %r1, %r32;
	mad.lo.s32 	%r36, %r34, %r3, %r35;
	mul.wide.s32 	%rd32, %r36, 4;
	add.s64 	%rd33, %rd2, %rd32;
	ld.global.f32 	%f10, [%rd33];
	mad.lo.s32 	%r37, %r12, %r3, %r1;
	mul.wide.s32 	%rd34, %r37, 4;
	add.s64 	%rd35, %rd1, %rd34;
	st.global.f32 	[%rd35], %f10;
	ld.global.u32 	%r38, [cx_const+4];
	ld.global.u32 	%r39, [cy_const+4];
	sub.s32 	%r40, %r12, %r39;
	add.s32 	%r41, %r40, %r5;
	sub.s32 	%r42, %r1, %r38;
	mad.lo.s32 	%r43, %r41, %r3, %r42;
	mul.wide.s32 	%rd36, %r43, 4;
	add.s64 	%rd37, %rd2, %rd36;
	ld.global.f32 	%f11, [%rd37];
	add.s32 	%r44, %r12, %r5;
	mad.lo.s32 	%r45, %r44, %r3, %r1;
	mul.wide.s32 	%rd38, %r45, 4;
	add.s64 	%rd39, %rd1, %rd38;
	st.global.f32 	[%rd39], %f11;
	ld.global.u32 	%r46, [cx_const+8];
	ld.global.u32 	%r47, [cy_const+8];
	sub.s32 	%r48, %r12, %r47;
	shl.b32 	%r49, %r5, 1;
	add.s32 	%r50, %r48, %r49;
	sub.s32 	%r51, %r1, %r46;
	mad.lo.s32 	%r52, %r50, %r3, %r51;
	mul.wide.s32 	%rd40, %r52, 4;
	add.s64 	%rd41, %rd2, %rd40;
	ld.global.f32 	%f12, [%rd41];
	add.s32 	%r53, %r44, %r5;
	mad.lo.s32 	%r54, %r53, %r3, %r1;
	mul.wide.s32 	%rd42, %r54, 4;
	add.s64 	%rd43, %rd1, %rd42;
	st.global.f32 	[%rd43], %f12;
	ld.global.u32 	%r55, [cx_const+12];
	ld.global.u32 	%r56, [cy_const+12];
	sub.s32 	%r57, %r12, %r56;
	mad.lo.s32 	%r58, %r5, 3, %r57;
	sub.s32 	%r59, %r1, %r55;
	mad.lo.s32 	%r60, %r58, %r3, %r59;
	mul.wide.s32 	%rd44, %r60, 4;
	add.s64 	%rd45, %rd2, %rd44;
	ld.global.f32 	%f13, [%rd45];
	add.s32 	%r61, %r53, %r5;
	mad.lo.s32 	%r62, %r61, %r3, %r1;
	mul.wide.s32 	%rd46, %r62, 4;
	add.s64 	%rd47, %rd1, %rd46;
	st.global.f32 	[%rd47], %f13;
	ld.global.u32 	%r63, [cx_const+16];
	ld.global.u32 	%r64, [cy_const+16];
	sub.s32 	%r65, %r12, %r64;
	shl.b32 	%r66, %r5, 2;
	add.s32 	%r67, %r65, %r66;
	sub.s32 	%r68, %r1, %r63;
	mad.lo.s32 	%r69, %r67, %r3, %r68;
	mul.wide.s32 	%rd48, %r69, 4;
	add.s64 	%rd49, %rd2, %rd48;
	ld.global.f32 	%f14, [%rd49];
	add.s32 	%r70, %r61, %r5;
	mad.lo.s32 	%r71, %r70, %r3, %r1;
	mul.wide.s32 	%rd50, %r71, 4;
	add.s64 	%rd51, %rd1, %rd50;
	st.global.f32 	[%rd51], %f14;
	ld.global.u32 	%r72, [cx_const+20];
	ld.global.u32 	%r73, [cy_const+20];
	sub.s32 	%r74, %r12, %r73;
	mad.lo.s32 	%r75, %r5, 5, %r74;
	sub.s32 	%r76, %r1, %r72;
	mad.lo.s32 	%r77, %r75, %r3, %r76;
	mul.wide.s32 	%rd52, %r77, 4;
	add.s64 	%rd53, %rd2, %rd52;
	ld.global.f32 	%f15, [%rd53];
	add.s32 	%r78, %r70, %r5;
	mad.lo.s32 	%r79, %r78, %r3, %r1;
	mul.wide.s32 	%rd54, %r79, 4;
	add.s64 	%rd55, %rd1, %rd54;
	st.global.f32 	[%rd55], %f15;
	ld.global.u32 	%r80, [cx_const+24];
	ld.global.u32 	%r81, [cy_const+24];
	sub.s32 	%r82, %r12, %r81;
	mad.lo.s32 	%r83, %r5, 6, %r82;
	sub.s32 	%r84, %r1, %r80;
	mad.lo.s32 	%r85, %r83, %r3, %r84;
	mul.wide.s32 	%rd56, %r85, 4;
	add.s64 	%rd57, %rd2, %rd56;
	ld.global.f32 	%f16, [%rd57];
	add.s32 	%r86, %r78, %r5;
	mad.lo.s32 	%r87, %r86, %r3, %r1;
	mul.wide.s32 	%rd58, %r87, 4;
	add.s64 	%rd59, %rd1, %rd58;
	st.global.f32 	[%rd59], %f16;
	ld.global.u32 	%r88, [cx_const+28];
	ld.global.u32 	%r89, [cy_const+28];
	sub.s32 	%r90, %r12, %r89;
	mad.lo.s32 	%r91, %r5, 7, %r90;
	sub.s32 	%r92, %r1, %r88;
	mad.lo.s32 	%r93, %r91, %r3, %r92;
	mul.wide.s32 	%rd60, %r93, 4;
	add.s64 	%rd61, %rd2, %rd60;
	ld.global.f32 	%f17, [%rd61];
	add.s32 	%r94, %r86, %r5;
	mad.lo.s32 	%r95, %r94, %r3, %r1;
	mul.wide.s32 	%rd62, %r95, 4;
	add.s64 	%rd63, %rd1, %rd62;
	st.global.f32 	[%rd63], %f17;
	ld.global.u32 	%r96, [cx_const+32];
	ld.global.u32 	%r97, [cy_const+32];
	sub.s32 	%r98, %r12, %r97;
	shl.b32 	%r99, %r5, 3;
	add.s32 	%r100, %r98, %r99;
	sub.s32 	%r101, %r1, %r96;
	mad.lo.s32 	%r102, %r100, %r3, %r101;
	mul.wide.s32 	%rd64, %r102, 4;
	add.s64 	%rd65, %rd2, %rd64;
	ld.global.f32 	%f18, [%rd65];
	add.s32 	%r103, %r94, %r5;
	mad.lo.s32 	%r104, %r103, %r3, %r1;
	mul.wide.s32 	%rd66, %r104, 4;
	add.s64 	%rd67, %rd1, %rd66;
	st.global.f32 	[%rd67], %f18;
	bra.uni 	$L__BB1_4;
$L__BB1_3:
	mad.lo.s32 	%r15, %r12, %r3, %r1;
	mul.wide.s32 	%rd5, %r15, 4;
	add.s64 	%rd6, %rd2, %rd5;
	ld.global.f32 	%f1, [%rd6];
	add.s64 	%rd7, %rd1, %rd5;
	st.global.f32 	[%rd7], %f1;
	add.s32 	%r16, %r5, %r12;
	mad.lo.s32 	%r17, %r16, %r3, %r1;
	mul.wide.s32 	%rd8, %r17, 4;
	add.s64 	%rd9, %rd2, %rd8;
	ld.global.f32 	%f2, [%rd9];
	add.s64 	%rd10, %rd1, %rd8;
	st.global.f32 	[%rd10], %f2;
	add.s32 	%r18, %r16, %r5;
	mad.lo.s32 	%r19, %r18, %r3, %r1;
	mul.wide.s32 	%rd11, %r19, 4;
	add.s64 	%rd12, %rd2, %rd11;
	ld.global.f32 	%f3, [%rd12];
	add.s64 	%rd13, %rd1, %rd11;
	st.global.f32 	[%rd13], %f3;
	add.s32 	%r20, %r18, %r5;
	mad.lo.s32 	%r21, %r20, %r3, %r1;
	mul.wide.s32 	%rd14, %r21, 4;
	add.s64 	%rd15, %rd2, %rd14;
	ld.global.f32 	%f4, [%rd15];
	add.s64 	%rd16, %rd1, %rd14;
	st.global.f32 	[%rd16], %f4;
	add.s32 	%r22, %r20, %r5;
	mad.lo.s32 	%r23, %r22, %r3, %r1;
	mul.wide.s32 	%rd17, %r23, 4;
	add.s64 	%rd18, %rd2, %rd17;
	ld.global.f32 	%f5, [%rd18];
	add.s64 	%rd19, %rd1, %rd17;
	st.global.f32 	[%rd19], %f5;
	add.s32 	%r24, %r22, %r5;
	mad.lo.s32 	%r25, %r24, %r3, %r1;
	mul.wide.s32 	%rd20, %r25, 4;
	add.s64 	%rd21, %rd2, %rd20;
	ld.global.f32 	%f6, [%rd21];
	add.s64 	%rd22, %rd1, %rd20;
	st.global.f32 	[%rd22], %f6;
	add.s32 	%r26, %r24, %r5;
	mad.lo.s32 	%r27, %r26, %r3, %r1;
	mul.wide.s32 	%rd23, %r27, 4;
	add.s64 	%rd24, %rd2, %rd23;
	ld.global.f32 	%f7, [%rd24];
	add.s64 	%rd25, %rd1, %rd23;
	st.global.f32 	[%rd25], %f7;
	add.s32 	%r28, %r26, %r5;
	mad.lo.s32 	%r29, %r28, %r3, %r1;
	mul.wide.s32 	%rd26, %r29, 4;
	add.s64 	%rd27, %rd2, %rd26;
	ld.global.f32 	%f8, [%rd27];
	add.s64 	%rd28, %rd1, %rd26;
	st.global.f32 	[%rd28], %f8;
	add.s32 	%r30, %r28, %r5;
	mad.lo.s32 	%r31, %r30, %r3, %r1;
	mul.wide.s32 	%rd29, %r31, 4;
	add.s64 	%rd30, %rd2, %rd29;
	ld.global.f32 	%f9, [%rd30];
	add.s64 	%rd31, %rd1, %rd29;
	st.global.f32 	[%rd31], %f9;
$L__BB1_4:
	ret;

}
	// .globl	_Z18bounce_back_kernelPfPcii
.visible .entry _Z18bounce_back_kernelPfPcii(
	.param .u64 .ptr .align 1 _Z18bounce_back_kernelPfPcii_param_0,
	.param .u64 .ptr .align 1 _Z18bounce_back_kernelPfPcii_param_1,
	.param .u32 _Z18bounce_back_kernelPfPcii_param_2,
	.param .u32 _Z18bounce_back_kernelPfPcii_param_3
)
{
	.reg .pred 	%p<5>;
	.reg .b16 	%rs<2>;
	.reg .b32 	%r<31>;
	.reg .b32 	%f<9>;
	.reg .b64 	%rd<23>;

	ld.param.u64 	%rd1, [_Z18bounce_back_kernelPfPcii_param_0];
	ld.param.u64 	%rd2, [_Z18bounce_back_kernelPfPcii_param_1];
	ld.param.u32 	%r3, [_Z18bounce_back_kernelPfPcii_param_2];
	ld.param.u32 	%r5, [_Z18bounce_back_kernelPfPcii_param_3];
	mov.u32 	%r6, %ctaid.x;
	mov.u32 	%r7, %ntid.x;
	mov.u32 	%r8, %tid.x;
	mad.lo.s32 	%r1, %r6, %r7, %r8;
	mov.u32 	%r9, %ctaid.y;
	mov.u32 	%r10, %ntid.y;
	mov.u32 	%r11, %tid.y;
	mad.lo.s32 	%r12, %r9, %r10, %r11;
	setp.ge.s32 	%p1, %r1, %r3;
	setp.ge.s32 	%p2, %r12, %r5;
	or.pred  	%p3, %p1, %p2;
	@%p3 bra 	$L__BB2_3;
	cvta.to.global.u64 	%rd3, %rd2;
	mad.lo.s32 	%r13, %r3, %r12, %r1;
	cvt.s64.s32 	%rd4, %r13;
	add.s64 	%rd5, %rd3, %rd4;
	ld.global.u8 	%rs1, [%rd5];
	setp.ne.s16 	%p4, %rs1, 1;
	@%p4 bra 	$L__BB2_3;
	cvta.to.global.u64 	%rd6, %rd1;
	add.s32 	%r14, %r5, %r12;
	mad.lo.s32 	%r15, %r14, %r3, %r1;
	shl.b32 	%r16, %r5, 1;
	add.s32 	%r17, %r14, %r16;
	mad.lo.s32 	%r18, %r17, %r3, %r1;
	mul.wide.s32 	%rd7, %r15, 4;
	add.s64 	%rd8, %rd6, %rd7;
	ld.global.f32 	%f1, [%rd8];
	mul.wide.s32 	%rd9, %r18, 4;
	add.s64 	%rd10, %rd6, %rd9;
	ld.global.f32 	%f2, [%rd10];
	st.global.f32 	[%rd8], %f2;
	st.global.f32 	[%rd10], %f1;
	add.s32 	%r19, %r14, %r5;
	mad.lo.s32 	%r20, %r19, %r3, %r1;
	add.s32 	%r21, %r19, %r16;
	mad.lo.s32 	%r22, %r21, %r3, %r1;
	mul.wide.s32 	%rd11, %r20, 4;
	add.s64 	%rd12, %rd6, %rd11;
	ld.global.f32 	%f3, [%rd12];
	mul.wide.s32 	%rd13, %r22, 4;
	add.s64 	%rd14, %rd6, %rd13;
	ld.global.f32 	%f4, [%rd14];
	st.global.f32 	[%rd12], %f4;
	st.global.f32 	[%rd14], %f3;
	add.s32 	%r23, %r21, %r5;
	mad.lo.s32 	%r24, %r23, %r3, %r1;
	add.s32 	%r25, %r23, %r16;
	mad.lo.s32 	%r26, %r25, %r3, %r1;
	mul.wide.s32 	%rd15, %r24, 4;
	add.s64 	%rd16, %rd6, %rd15;
	ld.global.f32 	%f5, [%rd16];
	mul.wide.s32 	%rd17, %r26, 4;
	add.s64 	%rd18, %rd6, %rd17;
	ld.global.f32 	%f6, [%rd18];
	st.global.f32 	[%rd16], %f6;
	st.global.f32 	[%rd18], %f5;
	add.s32 	%r27, %r23, %r5;
	mad.lo.s32 	%r28, %r27, %r3, %r1;
	add.s32 	%r29, %r27, %r16;
	mad.lo.s32 	%r30, %r29, %r3, %r1;
	mul.wide.s32 	%rd19, %r28, 4;
	add.s64 	%rd20, %rd6, %rd19;
	ld.global.f32 	%f7, [%rd20];
	mul.wide.s32 	%rd21, %r30, 4;
	add.s64 	%rd22, %rd6, %rd21;
	ld.global.f32 	%f8, [%rd22];
	st.global.f32 	[%rd20], %f8;
	st.global.f32 	[%rd22], %f7;
$L__BB2_3:
	ret;

}
	// .globl	_Z17moving_lid_kernelPfiif
.visible .entry _Z17moving_lid_kernelPfiif(
	.param .u64 .ptr .align 1 _Z17moving_lid_kernelPfiif_param_0,
	.param .u32 _Z17moving_lid_kernelPfiif_param_1,
	.param .u32 _Z17moving_lid_kernelPfiif_param_2,
	.param .f32 _Z17moving_lid_kernelPfiif_param_3
)
{
	.reg .pred 	%p<2>;
	.reg .b32 	%r<26>;
	.reg .b32 	%f<28>;
	.reg .b64 	%rd<21>;

	ld.param.u64 	%rd1, [_Z17moving_lid_kernelPfiif_param_0];
	ld.param.u32 	%r2, [_Z17moving_lid_kernelPfiif_param_1];
	ld.param.u32 	%r3, [_Z17moving_lid_kernelPfiif_param_2];
	ld.param.f32 	%f1, [_Z17moving_lid_kernelPfiif_param_3];
	mov.u32 	%r4, %ctaid.x;
	mov.u32 	%r5, %ntid.x;
	mov.u32 	%r6, %tid.x;
	mad.lo.s32 	%r1, %r4, %r5, %r6;
	setp.ge.s32 	%p1, %r1, %r2;
	@%p1 bra 	$L__BB3_2;
	cvta.to.global.u64 	%rd2, %rd1;
	add.s32 	%r7, %r3, -2;
	mad.lo.s32 	%r8, %r7, %r2, %r1;
	mul.wide.s32 	%rd3, %r8, 4;
	add.s64 	%rd4, %rd2, %rd3;
	ld.global.f32 	%f2, [%rd4];
	add.s32 	%r9, %r7, %r3;
	mad.lo.s32 	%r10, %r9, %r2, %r1;
	mul.wide.s32 	%rd5, %r10, 4;
	add.s64 	%rd6, %rd2, %rd5;
	ld.global.f32 	%f3, [%rd6];
	add.f32 	%f4, %f2, %f3;
	shl.b32 	%r11, %r3, 1;
	add.s32 	%r12, %r9, %r11;
	mad.lo.s32 	%r13, %r12, %r2, %r1;
	mul.wide.s32 	%rd7, %r13, 4;
	add.s64 	%rd8, %rd2, %rd7;
	ld.global.f32 	%f5, [%rd8];
	add.f32 	%f6, %f4, %f5;
	add.s32 	%r14, %r9, %r3;
	mad.lo.s32 	%r15, %r14, %r2, %r1;
	mul.wide.s32 	%rd9, %r15, 4;
	add.s64 	%rd10, %rd2, %rd9;
	ld.global.f32 	%f7, [%rd10];
	mad.lo.s32 	%r16, %r3, 3, %r14;
	mad.lo.s32 	%r17, %r16, %r2, %r1;
	mul.wide.s32 	%rd11, %r17, 4;
	add.s64 	%rd12, %rd2, %rd11;
	ld.global.f32 	%f8, [%rd12];
	add.f32 	%f9, %f7, %f8;
	add.s32 	%r18, %r16, %r3;
	mad.lo.s32 	%r19, %r18, %r2, %r1;
	mul.wide.s32 	%rd13, %r19, 4;
	add.s64 	%rd14, %rd2, %rd13;
	ld.global.f32 	%f10, [%rd14];
	add.f32 	%f11, %f9, %f10;
	fma.rn.f32 	%f12, %f11, 0f40000000, %f6;
	add.s32 	%r20, %r12, %r3;
	mad.lo.s32 	%r21, %r20, %r2, %r1;
	mul.wide.s32 	%rd15, %r21, 4;
	add.s64 	%rd16, %rd2, %rd15;
	st.global.f32 	[%rd16], %f7;
	ld.global.f32 	%f13, [%rd12];
	ld.global.f32 	%f14, [%rd6];
	ld.global.f32 	%f15, [%rd8];
	sub.f32 	%f16, %f14, %f15;
	fma.rn.f32 	%f17, %f16, 0f3F000000, %f13;
	mul.f32 	%f18, %f12, 0f3F000000;
	mul.f32 	%f19, %f1, %f18;
	sub.f32 	%f20, %f17, %f19;
	add.s32 	%r22, %r18, %r3;
	mad.lo.s32 	%r23, %r22, %r2, %r1;
	mul.wide.s32 	%rd17, %r23, 4;
	add.s64 	%rd18, %rd2, %rd17;
	st.global.f32 	[%rd18], %f20;
	ld.global.f32 	%f21, [%rd14];
	ld.global.f32 	%f22, [%rd6];
	ld.global.f32 	%f23, [%rd8];
	sub.f32 	%f24, %f22, %f23;
	mul.f32 	%f25, %f24, 0f3F000000;
	sub.f32 	%f26, %f21, %f25;
	add.f32 	%f27, %f19, %f26;
	add.s32 	%r24, %r22, %r3;
	mad.lo.s32 	%r25, %r24, %r2, %r1;
	mul.wide.s32 	%rd19, %r25, 4;
	add.s64 	%rd20, %rd2, %rd19;
	st.global.f32 	[%rd20], %f27;
$L__BB3_2:
	ret;

}


// ===== COMPILED SASS (sm_100) =====

	.target	sm_100

	.elftype	@"ET_EXEC"


//--------------------- .note.nv.tkinfo           --------------------------
	.section	.note.nv.tkinfo,"",@"SHT_NOTE"
	.sectionflags	@"SHF_NOTE_NV_TKINFO"
	.tkinfo
        /*0018*/ 	.word	0x00000002
        /*0030*/ 	.string	""
        /*0030*/ 	.string	"ptxas"
        /*0030*/ 	.string	"Cuda compilation tools, release 13.0, V13.0.88"
        /*0030*/ 	.string	"Build cuda_13.0.r13.0/compiler.36424714_0"
        /*0030*/ 	.string	"-arch sm_100 -m 64 "



//--------------------- .note.nv.cuinfo           --------------------------
	.section	.note.nv.cuinfo,"",@"SHT_NOTE"
	.sectionflags	@"SHF_NOTE_NV_CUINFO"
        /*0018*/ 	.short	0x0002
        /*001a*/ 	.short	0x0064
        /*001c*/ 	.short	0x0082
	.zero		2


//--------------------- .nv.info                  --------------------------
	.section	.nv.info,"",@"SHT_CUDA_INFO"
	.align	4


	//----- nvinfo : EIATTR_REGCOUNT
	.align		4
        /*0000*/ 	.byte	0x04, 0x2f
        /*0002*/ 	.short	(.L_4 - .L_3)
	.align		4
.L_3:
        /*0004*/ 	.word	index@(_Z16collision_kernelPffii)
        /*0008*/ 	.word	0x00000028


	//----- nvinfo : EIATTR_FRAME_SIZE
	.align		4
.L_4:
        /*000c*/ 	.byte	0x04, 0x11
        /*000e*/ 	.short	(.L_6 - .L_5)
	.align		4
.L_5:
        /*0010*/ 	.word	index@($__internal_0_$__cuda_sm3x_div_rn_noftz_f32_slowpath)
        /*0014*/ 	.word	0x00000000


	//----- nvinfo : EIATTR_FRAME_SIZE
	.align		4
.L_6:
        /*0018*/ 	.byte	0x04, 0x11
        /*001a*/ 	.short	(.L_8 - .L_7)
	.align		4
.L_7:
        /*001c*/ 	.word	index@(_Z16collision_kernelPffii)
        /*0020*/ 	.word	0x00000000


	//----- nvinfo : EIATTR_REGCOUNT
	.align		4
.L_8:
        /*0024*/ 	.byte	0x04, 0x2f
        /*0026*/ 	.short	(.L_10 - .L_9)
	.align		4
.L_9:
        /*0028*/ 	.word	index@(_Z16streaming_kernelPfS_ii)
        /*002c*/ 	.word	0x0000001c


	//----- nvinfo : EIATTR_FRAME_SIZE
	.align		4
.L_10:
        /*0030*/ 	.byte	0x04, 0x11
        /*0032*/ 	.short	(.L_12 - .L_11)
	.align		4
.L_11:
        /*0034*/ 	.word	index@(_Z16streaming_kernelPfS_ii)
        /*0038*/ 	.word	0x00000000


	//----- nvinfo : EIATTR_REGCOUNT
	.align		4
.L_12:
        /*003c*/ 	.byte	0x04, 0x2f
        /*003e*/ 	.short	(.L_14 - .L_13)
	.align		4
.L_13:
        /*0040*/ 	.word	index@(_Z18bounce_back_kernelPfPcii)
        /*0044*/ 	.word	0x0000001e


	//----- nvinfo : EIATTR_FRAME_SIZE
	.align		4
.L_14:
        /*0048*/ 	.byte	0x04, 0x11
        /*004a*/ 	.short	(.L_16 - .L_15)
	.align		4
.L_15:
        /*004c*/ 	.word	index@(_Z18bounce_back_kernelPfPcii)
        /*0050*/ 	.word	0x00000000


	//----- nvinfo : EIATTR_REGCOUNT
	.align		4
.L_16:
        /*0054*/ 	.byte	0x04, 0x2f
        /*0056*/ 	.short	(.L_18 - .L_17)
	.align		4
.L_17:
        /*0058*/ 	.word	index@(_Z17moving_lid_kernelPfiif)
        /*005c*/ 	.word	0x0000001c


	//----- nvinfo : EIATTR_FRAME_SIZE
	.align		4
.L_18:
        /*0060*/ 	.byte	0x04, 0x11
        /*0062*/ 	.short	(.L_20 - .L_19)
	.align		4
.L_19:
        /*0064*/ 	.word	index@(_Z17moving_lid_kernelPfiif)
        /*0068*/ 	.word	0x00000000


	//----- nvinfo : EIATTR_MIN_STACK_SIZE
	.align		4
.L_20:
        /*006c*/ 	.byte	0x04, 0x12
        /*006e*/ 	.short	(.L_22 - .L_21)
	.align		4
.L_21:
        /*0070*/ 	.word	index@(_Z17moving_lid_kernelPfiif)
        /*0074*/ 	.word	0x00000000


	//----- nvinfo : EIATTR_MIN_STACK_SIZE
	.align		4
.L_22:
        /*0078*/ 	.byte	0x04, 0x12
        /*007a*/ 	.short	(.L_24 - .L_23)
	.align		4
.L_23:
        /*007c*/ 	.word	index@(_Z18bounce_back_kernelPfPcii)
        /*0080*/ 	.word	0x00000000


	//----- nvinfo : EIATTR_MIN_STACK_SIZE
	.align		4
.L_24:
        /*0084*/ 	.byte	0x04, 0x12
        /*0086*/ 	.short	(.L_26 - .L_25)
	.align		4
.L_25:
        /*0088*/ 	.word	index@(_Z16streaming_kernelPfS_ii)
        /*008c*/ 	.word	0x00000000


	//----- nvinfo : EIATTR_MIN_STACK_SIZE
	.align		4
.L_26:
        /*0090*/ 	.byte	0x04, 0x12
        /*0092*/ 	.short	(.L_28 - .L_27)
	.align		4
.L_27:
        /*0094*/ 	.word	index@(_Z16collision_kernelPffii)
        /*0098*/ 	.word	0x00000000
.L_28:


//--------------------- .nv.compat                --------------------------
	.section	.nv.compat,"",@"SHT_CUDA_COMPAT_INFO"
	.align	4
        /*0000*/ 	.byte	0x02, 0x09, 0x00, 0x00, 0x02, 0x02, 0x01, 0x00, 0x02, 0x05, 0x05, 0x00, 0x03, 0x07, 0x01, 0x01
        /*0010*/ 	.byte	0x02, 0x03, 0x00, 0x00, 0x02, 0x06, 0x01, 0x00, 0x04, 0x0b, 0x08, 0x00, 0x01, 0x00, 0x00, 0x00
        /*0020*/ 	.byte	0x00, 0x00, 0x00, 0x00


//--------------------- .nv.info._Z17moving_lid_kernelPfiif --------------------------
	.section	.nv.info._Z17moving_lid_kernelPfiif,"",@"SHT_CUDA_INFO"
	.sectionflags	@""
	.align	4


	//----- nvinfo : EIATTR_CUDA_API_VERSION
	.align		4
        /*0000*/ 	.byte	0x04, 0x37
        /*0002*/ 	.short	(.L_30 - .L_29)
.L_29:
        /*0004*/ 	.word	0x00000082


	//----- nvinfo : EIATTR_KPARAM_INFO
	.align		4
.L_30:
        /*0008*/ 	.byte	0x04, 0x17
        /*000a*/ 	.short	(.L_32 - .L_31)
.L_31:
        /*000c*/ 	.word	0x00000000
        /*0010*/ 	.short	0x0003
        /*0012*/ 	.short	0x0010
        /*0014*/ 	.byte	0x00, 0xf0, 0x11, 0x00


	//----- nvinfo : EIATTR_KPARAM_INFO
	.align		4
.L_32:
        /*0018*/ 	.byte	0x04, 0x17
        /*001a*/ 	.short	(.L_34 - .L_33)
.L_33:
        /*001c*/ 	.word	0x00000000
        /*0020*/ 	.short	0x0002
        /*0022*/ 	.short	0x000c
        /*0024*/ 	.byte	0x00, 0xf0, 0x11, 0x00


	//----- nvinfo : EIATTR_KPARAM_INFO
	.align		4
.L_34:
        /*0028*/ 	.byte	0x04, 0x17
        /*002a*/ 	.short	(.L_36 - .L_35)
.L_35:
        /*002c*/ 	.word	0x00000000
        /*0030*/ 	.short	0x0001
        /*0032*/ 	.short	0x0008
        /*0034*/ 	.byte	0x00, 0xf0, 0x11, 0x00


	//----- nvinfo : EIATTR_KPARAM_INFO
	.align		4
.L_36:
        /*0038*/ 	.byte	0x04, 0x17
        /*003a*/ 	.short	(.L_38 - .L_37)
.L_37:
        /*003c*/ 	.word	0x00000000
        /*0040*/ 	.short	0x0000
        /*0042*/ 	.short	0x0000
        /*0044*/ 	.byte	0x00, 0xf5, 0x21, 0x00


	//----- nvinfo : EIATTR_SPARSE_MMA_MASK
	.align		4
.L_38:
        /*0048*/ 	.byte	0x03, 0x50
        /*004a*/ 	.short	0x0000


	//----- nvinfo : EIATTR_MAXREG_COUNT
	.align		4
        /*004c*/ 	.byte	0x03, 0x1b
        /*004e*/ 	.short	0x00ff


	//----- nvinfo : EIATTR_MERCURY_ISA_VERSION
	.align		4
        /*0050*/ 	.byte	0x03, 0x5f
        /*0052*/ 	.short	0x0101


	//----- nvinfo : EIATTR_VRC_CTA_INIT_COUNT
	.align		4
        /*0054*/ 	.byte	0x02, 0x4a
	.zero		1
	.zero		1


	//----- nvinfo : EIATTR_EXIT_INSTR_OFFSETS
	.align		4
        /*0058*/ 	.byte	0x04, 0x1c
        /*005a*/ 	.short	(.L_40 - .L_39)


	//   ....[0]....
.L_39:
        /*005c*/ 	.word	0x00000070


	//   ....[1]....
        /*0060*/ 	.word	0x00000420


	//----- nvinfo : EIATTR_CBANK_PARAM_SIZE
	.align		4
.L_40:
        /*0064*/ 	.byte	0x03, 0x19
        /*0066*/ 	.short	0x0014


	//----- nvinfo : EIATTR_PARAM_CBANK
	.align		4
        /*0068*/ 	.byte	0x04, 0x0a
        /*006a*/ 	.short	(.L_42 - .L_41)
	.align		4
.L_41:
        /*006c*/ 	.word	index@(.nv.constant0._Z17moving_lid_kernelPfiif)
        /*0070*/ 	.short	0x0380
        /*0072*/ 	.short	0x0014


	//----- nvinfo : EIATTR_SW_WAR
	.align		4
.L_42:
        /*0074*/ 	.byte	0x04, 0x36
        /*0076*/ 	.short	(.L_44 - .L_43)
.L_43:
        /*0078*/ 	.word	0x00000008
.L_44:


//--------------------- .nv.info._Z18bounce_back_kernelPfPcii --------------------------
	.section	.nv.info._Z18bounce_back_kernelPfPcii,"",@"SHT_CUDA_INFO"
	.sectionflags	@""
	.align	4


	//----- nvinfo : EIATTR_CUDA_API_VERSION
	.align		4
        /*0000*/ 	.byte	0x04, 0x37
        /*0002*/ 	.short	(.L_46 - .L_45)
.L_45:
        /*0004*/ 	.word	0x00000082


	//----- nvinfo : EIATTR_KPARAM_INFO
	.align		4
.L_46:
        /*0008*/ 	.byte	0x04, 0x17
        /*000a*/ 	.short	(.L_48 - .L_47)
.L_47:
        /*000c*/ 	.word	0x00000000
        /*0010*/ 	.short	0x0003
        /*0012*/ 	.short	0x0014
        /*0014*/ 	.byte	0x00, 0xf0, 0x11, 0x00


	//----- nvinfo : EIATTR_KPARAM_INFO
	.align		4
.L_48:
        /*0018*/ 	.byte	0x04, 0x17
        /*001a*/ 	.short	(.L_50 - .L_49)
.L_49:
        /*001c*/ 	.word	0x00000000
        /*0020*/ 	.short	0x0002
        /*0022*/ 	.short	0x0010
        /*0024*/ 	.byte	0x00, 0xf0, 0x11, 0x00


	//----- nvinfo : EIATTR_KPARAM_INFO
	.align		4
.L_50:
        /*0028*/ 	.byte	0x04, 0x17
        /*002a*/ 	.short	(.L_52 - .L_51)
.L_51:
        /*002c*/ 	.word	0x00000000
        /*0030*/ 	.short	0x0001
        /*0032*/ 	.short	0x0008
        /*0034*/ 	.byte	0x00, 0xf5, 0x21, 0x00


	//----- nvinfo : EIATTR_KPARAM_INFO
	.align		4
.L_52:
        /*0038*/ 	.byte	0x04, 0x17
        /*003a*/ 	.short	(.L_54 - .L_53)
.L_53:
        /*003c*/ 	.word	0x00000000
        /*0040*/ 	.short	0x0000
        /*0042*/ 	.short	0x0000
        /*0044*/ 	.byte	0x00, 0xf5, 0x21, 0x00


	//----- nvinfo : EIATTR_SPARSE_MMA_MASK
	.align		4
.L_54:
        /*0048*/ 	.byte	0x03, 0x50
        /*004a*/ 	.short	0x0000


	//----- nvinfo : EIATTR_MAXREG_COUNT
	.align		4
        /*004c*/ 	.byte	0x03, 0x1b
        /*004e*/ 	.short	0x00ff


	//----- nvinfo : EIATTR_MERCURY_ISA_VERSION
	.align		4
        /*0050*/ 	.byte	0x03, 0x5f
        /*0052*/ 	.short	0x0101


	//----- nvinfo : EIATTR_VRC_CTA_INIT_COUNT
	.align		4
        /*0054*/ 	.byte	0x02, 0x4a
	.zero		1
	.zero		1


	//----- nvinfo : EIATTR_EXIT_INSTR_OFFSETS
	.align		4
        /*0058*/ 	.byte	0x04, 0x1c
        /*005a*/ 	.short	(.L_56 - .L_55)


	//   ....[0]....
.L_55:
        /*005c*/ 	.word	0x000000c0


	//   ....[1]....
        /*0060*/ 	.word	0x00000140


	//   ....[2]....
        /*0064*/ 	.word	0x000003e0


	//----- nvinfo : EIATTR_CBANK_PARAM_SIZE
	.align		4
.L_56:
        /*0068*/ 	.byte	0x03, 0x19
        /*006a*/ 	.short	0x0018


	//----- nvinfo : EIATTR_PARAM_CBANK
	.align		4
        /*006c*/ 	.byte	0x04, 0x0a
        /*006e*/ 	.short	(.L_58 - .L_57)
	.align		4
.L_57:
        /*0070*/ 	.word	index@(.nv.constant0._Z18bounce_back_kernelPfPcii)
        /*0074*/ 	.short	0x0380
        /*0076*/ 	.short	0x0018


	//----- nvinfo : EIATTR_SW_WAR
	.align		4
.L_58:
        /*0078*/ 	.byte	0x04, 0x36
        /*007a*/ 	.short	(.L_60 - .L_59)
.L_59:
        /*007c*/ 	.word	0x00000008
.L_60:


//--------------------- .nv.info._Z16streaming_kernelPfS_ii --------------------------
	.section	.nv.info._Z16streaming_kernelPfS_ii,"",@"SHT_CUDA_INFO"
	.sectionflags	@""
	.align	4


	//----- nvinfo : EIATTR_CUDA_API_VERSION
	.align		4
        /*0000*/ 	.byte	0x04, 0x37
        /*0002*/ 	.short	(.L_62 - .L_61)
.L_61:
        /*0004*/ 	.word	0x00000082


	//----- nvinfo : EIATTR_KPARAM_INFO
	.align		4
.L_62:
        /*0008*/ 	.byte	0x04, 0x17
        /*000a*/ 	.short	(.L_64 - .L_63)
.L_63:
        /*000c*/ 	.word	0x00000000
        /*0010*/ 	.short	0x0003
        /*0012*/ 	.short	0x0014
        /*0014*/ 	.byte	0x00, 0xf0, 0x11, 0x00


	//----- nvinfo : EIATTR_KPARAM_INFO
	.align		4
.L_64:
        /*0018*/ 	.byte	0x04, 0x17
        /*001a*/ 	.short	(.L_66 - .L_65)
.L_65:
        /*001c*/ 	.word	0x00000000
        /*0020*/ 	.short	0x0002
        /*0022*/ 	.short	0x0010
        /*0024*/ 	.byte	0x00, 0xf0, 0x11, 0x00


	//----- nvinfo : EIATTR_KPARAM_INFO
	.align		4
.L_66:
        /*0028*/ 	.byte	0x04, 0x17
        /*002a*/ 	.short	(.L_68 - .L_67)
.L_67:
        /*002c*/ 	.word	0x00000000
        /*0030*/ 	.short	0x0001
        /*0032*/ 	.short	0x0008
        /*0034*/ 	.byte	0x00, 0xf5, 0x21, 0x00


	//----- nvinfo : EIATTR_KPARAM_INFO
	.align		4
.L_68:
        /*0038*/ 	.byte	0x04, 0x17
        /*003a*/ 	.short	(.L_70 - .L_69)
.L_69:
        /*003c*/ 	.word	0x00000000
        /*0040*/ 	.short	0x0000
        /*0042*/ 	.short	0x0000
        /*0044*/ 	.byte	0x00, 0xf5, 0x21, 0x00


	//----- nvinfo : EIATTR_SPARSE_MMA_MASK
	.align		4
.L_70:
        /*0048*/ 	.byte	0x03, 0x50
        /*004a*/ 	.short	0x0000


	//----- nvinfo : EIATTR_MAXREG_COUNT
	.align		4
        /*004c*/ 	.byte	0x03, 0x1b
        /*004e*/ 	.short	0x00ff


	//----- nvinfo : EIATTR_MERCURY_ISA_VERSION
	.align		4
        /*0050*/ 	.byte	0x03, 0x5f
        /*0052*/ 	.short	0x0101


	//----- nvinfo : EIATTR_VRC_CTA_INIT_COUNT
	.align		4
        /*0054*/ 	.byte	0x02, 0x4a
	.zero		1
	.zero		1


	//----- nvinfo : EIATTR_EXIT_INSTR_OFFSETS
	.align		4
        /*0058*/ 	.byte	0x04, 0x1c
        /*005a*/ 	.short	(.L_72 - .L_71)


	//   ....[0]....
.L_71:
        /*005c*/ 	.word	0x000000c0


	//   ....[1]....
        /*0060*/ 	.word	0x00000820


	//   ....[2]....
        /*0064*/ 	.word	0x00000ba0


	//----- nvinfo : EIATTR_CRS_STACK_SIZE
	.align		4
.L_72:
        /*0068*/ 	.byte	0x04, 0x1e
        /*006a*/ 	.short	(.L_74 - .L_73)
.L_73:
        /*006c*/ 	.word	0x00000000


	//----- nvinfo : EIATTR_CBANK_PARAM_SIZE
	.align		4
.L_74:
        /*0070*/ 	.byte	0x03, 0x19
        /*0072*/ 	.short	0x0018


	//----- nvinfo : EIATTR_PARAM_CBANK
	.align		4
        /*0074*/ 	.byte	0x04, 0x0a
        /*0076*/ 	.short	(.L_76 - .L_75)
	.align		4
.L_75:
        /*0078*/ 	.word	index@(.nv.constant0._Z16streaming_kernelPfS_ii)
        /*007c*/ 	.short	0x0380
        /*007e*/ 	.short	0x0018


	//----- nvinfo : EIATTR_SW_WAR
	.align		4
.L_76:
        /*0080*/ 	.byte	0x04, 0x36
        /*0082*/ 	.short	(.L_78 - .L_77)
.L_77:
        /*0084*/ 	.word	0x00000008
.L_78:


//--------------------- .nv.info._Z16collision_kernelPffii --------------------------
	.section	.nv.info._Z16collision_kernelPffii,"",@"SHT_CUDA_INFO"
	.sectionflags	@""
	.align	4


	//----- nvinfo : EIATTR_CUDA_API_VERSION
	.align		4
        /*0000*/ 	.byte	0x04, 0x37
        /*0002*/ 	.short	(.L_80 - .L_79)
.L_79:
        /*0004*/ 	.word	0x00000082


	//----- nvinfo : EIATTR_KPARAM_INFO
	.align		4
.L_80:
        /*0008*/ 	.byte	0x04, 0x17
        /*000a*/ 	.short	(.L_82 - .L_81)
.L_81:
        /*000c*/ 	.word	0x00000000
        /*0010*/ 	.short	0x0003
        /*0012*/ 	.short	0x0010
        /*0014*/ 	.byte	0x00, 0xf0, 0x11, 0x00


	//----- nvinfo : EIATTR_KPARAM_INFO
	.align		4
.L_82:
        /*0018*/ 	.byte	0x04, 0x17
        /*001a*/ 	.short	(.L_84 - .L_83)
.L_83:
        /*001c*/ 	.word	0x00000000
        /*0020*/ 	.short	0x0002
        /*0022*/ 	.short	0x000c
        /*0024*/ 	.byte	0x00, 0xf0, 0x11, 0x00


	//----- nvinfo : EIATTR_KPARAM_INFO
	.align		4
.L_84:
        /*0028*/ 	.byte	0x04, 0x17
        /*002a*/ 	.short	(.L_86 - .L_85)
.L_85:
        /*002c*/ 	.word	0x00000000
        /*0030*/ 	.short	0x0001
        /*0032*/ 	.short	0x0008
        /*0034*/ 	.byte	0x00, 0xf0, 0x11, 0x00


	//----- nvinfo : EIATTR_KPARAM_INFO
	.align		4
.L_86:
        /*0038*/ 	.byte	0x04, 0x17
        /*003a*/ 	.short	(.L_88 - .L_87)
.L_87:
        /*003c*/ 	.word	0x00000000
        /*0040*/ 	.short	0x0000
        /*0042*/ 	.short	0x0000
        /*0044*/ 	.byte	0x00, 0xf5, 0x21, 0x00


	//----- nvinfo : EIATTR_SPARSE_MMA_MASK
	.align		4
.L_88:
        /*0048*/ 	.byte	0x03, 0x50
        /*004a*/ 	.short	0x0000


	//----- nvinfo : EIATTR_MAXREG_COUNT
	.align		4
        /*004c*/ 	.byte	0x03, 0x1b
        /*004e*/ 	.short	0x00ff


	//----- nvinfo : EIATTR_MERCURY_ISA_VERSION
	.align		4
        /*0050*/ 	.byte	0x03, 0x5f
        /*0052*/ 	.short	0x0101


	//----- nvinfo : EIATTR_VRC_CTA_INIT_COUNT
	.align		4
        /*0054*/ 	.byte	0x02, 0x4a
	.zero		1
	.zero		1


	//----- nvinfo : EIATTR_EXIT_INSTR_OFFSETS
	.align		4
        /*0058*/ 	.byte	0x04, 0x1c
        /*005a*/ 	.short	(.L_90 - .L_89)


	//   ....[0]....
.L_89:
        /*005c*/ 	.word	0x000000d0


	//   ....[1]....
        /*0060*/ 	.word	0x000013b0


	//----- nvinfo : EIATTR_CRS_STACK_SIZE
	.align		4
.L_90:
        /*0064*/ 	.byte	0x04, 0x1e
        /*0066*/ 	.short	(.L_92 - .L_91)
.L_91:
        /*0068*/ 	.word	0x00000000


	//----- nvinfo : EIATTR_CBANK_PARAM_SIZE
	.align		4
.L_92:
        /*006c*/ 	.byte	0x03, 0x19
        /*006e*/ 	.short	0x0014


	//----- nvinfo : EIATTR_PARAM_CBANK
	.align		4
        /*0070*/ 	.byte	0x04, 0x0a
        /*0072*/ 	.short	(.L_94 - .L_93)
	.align		4
.L_93:
        /*0074*/ 	.word	index@(.nv.constant0._Z16collision_kernelPffii)
        /*0078*/ 	.short	0x0380
        /*007a*/ 	.short	0x0014


	//----- nvinfo : EIATTR_SW_WAR
	.align		4
.L_94:
        /*007c*/ 	.byte	0x04, 0x36
        /*007e*/ 	.short	(.L_96 - .L_95)
.L_95:
        /*0080*/ 	.word	0x00000008
.L_96:


//--------------------- .nv.callgraph             --------------------------
	.section	.nv.callgraph,"",@"SHT_CUDA_CALLGRAPH"
	.align	4
	.sectionentsize	8
	.align		4
        /*0000*/ 	.word	0x00000000
	.align		4
        /*0004*/ 	.word	0xffffffff
	.align		4
        /*0008*/ 	.word	0x00000000
	.align		4
        /*000c*/ 	.word	0xfffffffe
	.align		4
        /*0010*/ 	.word	0x00000000
	.align		4
        /*0014*/ 	.word	0xfffffffd
	.align		4
        /*0018*/ 	.word	0x00000000
	.align		4
        /*001c*/ 	.word	0xfffffffc


//--------------------- .nv.constant4             --------------------------
	.section	.nv.constant4,"a",@progbits
	.align	8
	.align		8
.nv.constant4:
        /*0000*/ 	.dword	cx_const
	.align		8
        /*0008*/ 	.dword	cy_const
	.align		8
        /*0010*/ 	.dword	w_const


//--------------------- .text._Z17moving_lid_kernelPfiif --------------------------
	.section	.text._Z17moving_lid_kernelPfiif,"ax",@progbits
	.align	128
        .global         _Z17moving_lid_kernelPfiif
        .type           _Z17moving_lid_kernelPfiif,@function
        .size           _Z17moving_lid_kernelPfiif,(.L_x_23 - _Z17moving_lid_kernelPfiif)
        .other          _Z17moving_lid_kernelPfiif,@"STO_CUDA_ENTRY STV_DEFAULT"
_Z17moving_lid_kernelPfiif:
.text._Z17moving_lid_kernelPfiif:
[----:B------:R-:W-:Y:S01]  /*0000*/  LDC R1, c[0x0][0x37c] ;  /* 0x0000df00ff017b82 */ /* 0x000fe20000000800 */
[----:B------:R-:W0:Y:S07]  /*0010*/  S2R R3, SR_TID.X ;  /* 0x0000000000037919 */ /* 0x000e2e0000002100 */
[----:B------:R-:W0:Y:S01]  /*0020*/  S2UR UR4, SR_CTAID.X ;  /* 0x00000000000479c3 */ /* 0x000e220000002500 */
[----:B------:R-:W1:Y:S07]  /*0030*/  LDCU UR6, c[0x0][0x388] ;  /* 0x00007100ff0677ac */ /* 0x000e6e0008000800 */
[----:B------:R-:W0:Y:S02]  /*0040*/  LDC R4, c[0x0][0x360] ;  /* 0x0000d800ff047b82 */ /* 0x000e240000000800 */
[----:B0-----:R-:W-:-:S05]  /*0050*/  IMAD R4, R4, UR4, R3 ;  /* 0x0000000404047c24 */ /* 0x001fca000f8e0203 */
[----:B-1----:R-:W-:-:S13]  /*0060*/  ISETP.GE.AND P0, PT, R4, UR6, PT ;  /* 0x0000000604007c0c */ /* 0x002fda000bf06270 */
[----:B------:R-:W-:Y:S05]  /*0070*/  @P0 EXIT ;  /* 0x000000000000094d */ /* 0x000fea0003800000 */
[----:B------:R-:W0:Y:S01]  /*0080*/  LDC R0, c[0x0][0x38c] ;  /* 0x0000e300ff007b82 */ /* 0x000e220000000800 */
[----:B------:R-:W1:Y:S01]  /*0090*/  LDCU.64 UR4, c[0x0][0x358] ;  /* 0x00006b00ff0477ac */ /* 0x000e620008000a00 */
[----:B------:R-:W2:Y:S06]  /*00a0*/  LDCU UR7, c[0x0][0x390] ;  /* 0x00007200ff0777ac */ /* 0x000eac0008000800 */
[----:B------:R-:W3:Y:S01]  /*00b0*/  LDC.64 R2, c[0x0][0x380] ;  /* 0x0000e000ff027b82 */ /* 0x000ee20000000a00 */
[----:B0-----:R-:W-:-:S04]  /*00c0*/  IADD3 R9, PT, PT, R0, -0x2, RZ ;  /* 0xfffffffe00097810 */ /* 0x001fc80007ffe0ff */
[----:B------:R-:W-:-:S04]  /*00d0*/  IADD3 R11, PT, PT, R9, R0, RZ ;  /* 0x00000000090b7210 */ /* 0x000fc80007ffe0ff */
[----:B------:R-:W-:-:S05]  /*00e0*/  IADD3 R13, PT, PT, R11, R0, RZ ;  /* 0x000000000b0d7210 */ /* 0x000fca0007ffe0ff */
[----:B------:R-:W-:-:S04]  /*00f0*/  IMAD R7, R13, UR6, R4 ;  /* 0x000000060d077c24 */ /* 0x000fc8000f8e0204 */
[----:B---3--:R-:W-:-:S05]  /*0100*/  IMAD.WIDE R6, R7, 0x4, R2 ;  /* 0x0000000407067825 */ /* 0x008fca00078e0202 */
[----:B-1----:R0:W3:Y:S01]  /*0110*/  LDG.E R5, desc[UR4][R6.64] ;  /* 0x0000000406057981 */ /* 0x0020e2000c1e1900 */
[C---:B------:R-:W-:Y:S01]  /*0120*/  IMAD R19, R0.reuse, 0x3, R13 ;  /* 0x0000000300137824 */ /* 0x040fe200078e020d */
[----:B------:R-:W-:Y:S01]  /*0130*/  LEA R13, R0, R11, 0x1 ;  /* 0x0000000b000d7211 */ /* 0x000fe200078e08ff */
[----:B------:R-:W-:-:S03]  /*0140*/  IMAD R9, R9, UR6, R4 ;  /* 0x0000000609097c24 */ /* 0x000fc6000f8e0204 */
[-C--:B------:R-:W-:Y:S01]  /*0150*/  IADD3 R15, PT, PT, R19, R0.reuse, RZ ;  /* 0x00000000130f7210 */ /* 0x080fe20007ffe0ff */
[C-C-:B------:R-:W-:Y:S01]  /*0160*/  IMAD R17, R13.reuse, UR6, R4.reuse ;  /* 0x000000060d117c24 */ /* 0x140fe2000f8e0204 */
[----:B------:R-:W-:Y:S01]  /*0170*/  IADD3 R21, PT, PT, R13, R0, RZ ;  /* 0x000000000d157210 */ /* 0x000fe20007ffe0ff */
[--C-:B------:R-:W-:Y:S02]  /*0180*/  IMAD R11, R11, UR6, R4.reuse ;  /* 0x000000060b0b7c24 */ /* 0x100fe4000f8e0204 */
[----:B------:R-:W-:Y:S02]  /*0190*/  IMAD R13, R19, UR6, R4 ;  /* 0x00000006130d7c24 */ /* 0x000fe4000f8e0204 */
[----:B------:R-:W-:-:S04]  /*01a0*/  IMAD.WIDE R8, R9, 0x4, R2 ;  /* 0x0000000409087825 */ /* 0x000fc800078e0202 */
[----:B------:R-:W-:Y:S01]  /*01b0*/  IMAD R19, R15, UR6, R4 ;  /* 0x000000060f137c24 */ /* 0x000fe2000f8e0204 */
[----:B------:R1:W4:Y:S01]  /*01c0*/  LDG.E R14, desc[UR4][R8.64] ;  /* 0x00000004080e7981 */ /* 0x000322000c1e1900 */
[----:B0-----:R-:W-:-:S04]  /*01d0*/  IMAD.WIDE R6, R11, 0x4, R2 ;  /* 0x000000040b067825 */ /* 0x001fc800078e0202 */
[----:B------:R-:W-:-:S04]  /*01e0*/  IMAD.WIDE R12, R13, 0x4, R2 ;  /* 0x000000040d0c7825 */ /* 0x000fc800078e0202 */
[----:B------:R-:W-:Y:S01]  /*01f0*/  IMAD R21, R21, UR6, R4 ;  /* 0x0000000615157c24 */ /* 0x000fe2000f8e0204 */
[----:B------:R-:W5:Y:S01]  /*0200*/  LDG.E R18, desc[UR4][R12.64] ;  /* 0x000000040c127981 */ /* 0x000f62000c1e1900 */
[----:B------:R-:W-:-:S04]  /*0210*/  IMAD.WIDE R10, R17, 0x4, R2 ;  /* 0x00000004110a7825 */ /* 0x000fc800078e0202 */
[--C-:B-1----:R-:W-:Y:S02]  /*0220*/  IMAD.WIDE R8, R19, 0x4, R2.reuse ;  /* 0x0000000413087825 */ /* 0x102fe400078e0202 */
[----:B------:R-:W4:Y:S02]  /*0230*/  LDG.E R19, desc[UR4][R6.64] ;  /* 0x0000000406137981 */ /* 0x000f24000c1e1900 */
[----:B------:R-:W-:Y:S02]  /*0240*/  IMAD.WIDE R16, R21, 0x4, R2 ;  /* 0x0000000415107825 */ /* 0x000fe400078e0202 */
[----:B------:R-:W2:Y:S04]  /*0250*/  LDG.E R21, desc[UR4][R10.64] ;  /* 0x000000040a157981 */ /* 0x000ea8000c1e1900 */
[----:B------:R-:W2:Y:S04]  /*0260*/  LDG.E R23, desc[UR4][R8.64] ;  /* 0x0000000408177981 */ /* 0x000ea8000c1e1900 */
[----:B---3--:R0:W-:Y:S04]  /*0270*/  STG.E desc[UR4][R16.64], R5 ;  /* 0x0000000510007986 */ /* 0x0081e8000c101904 */
[----:B------:R-:W3:Y:S04]  /*0280*/  LDG.E R22, desc[UR4][R6.64] ;  /* 0x0000000406167981 */ /* 0x000ee8000c1e1900 */
[----:B------:R-:W3:Y:S04]  /*0290*/  LDG.E R25, desc[UR4][R10.64] ;  /* 0x000000040a197981 */ /* 0x000ee8000c1e1900 */
[----:B------:R1:W3:Y:S01]  /*02a0*/  LDG.E R20, desc[UR4][R12.64] ;  /* 0x000000040c147981 */ /* 0x0002e2000c1e1900 */
[----:B-----5:R-:W-:Y:S01]  /*02b0*/  FADD R18, R5, R18 ;  /* 0x0000001205127221 */ /* 0x020fe20000000000 */
[----:B----4-:R-:W-:Y:S01]  /*02c0*/  FADD R14, R14, R19 ;  /* 0x000000130e0e7221 */ /* 0x010fe20000000000 */
[----:B------:R-:W-:-:S03]  /*02d0*/  IADD3 R19, PT, PT, R15, R0, RZ ;  /* 0x000000000f137210 */ /* 0x000fc60007ffe0ff */
[----:B--2---:R-:W-:Y:S01]  /*02e0*/  FADD R14, R14, R21 ;  /* 0x000000150e0e7221 */ /* 0x004fe20000000000 */
[----:B------:R-:W-:Y:S01]  /*02f0*/  FADD R23, R18, R23 ;  /* 0x0000001712177221 */ /* 0x000fe20000000000 */
[----:B------:R-:W-:-:S03]  /*0300*/  IMAD R15, R19, UR6, R4 ;  /* 0x00000006130f7c24 */ /* 0x000fc6000f8e0204 */
[----:B------:R-:W-:Y:S01]  /*0310*/  FFMA R14, R23, 2, R14 ;  /* 0x40000000170e7823 */ /* 0x000fe2000000000e */
[----:B-1----:R-:W-:-:S04]  /*0320*/  IMAD.WIDE R12, R15, 0x4, R2 ;  /* 0x000000040f0c7825 */ /* 0x002fc800078e0202 */
[----:B0-----:R-:W-:Y:S01]  /*0330*/  FMUL R5, R14, 0.5 ;  /* 0x3f0000000e057820 */ /* 0x001fe20000400000 */
[----:B---3--:R-:W-:-:S04]  /*0340*/  FADD R25, R22, -R25 ;  /* 0x8000001916197221 */ /* 0x008fc80000000000 */
[----:B------:R-:W-:-:S04]  /*0350*/  FFMA R20, R25, 0.5, R20 ;  /* 0x3f00000019147823 */ /* 0x000fc80000000014 */
[----:B------:R-:W-:-:S05]  /*0360*/  FFMA R15, -R5, UR7, R20 ;  /* 0x00000007050f7c23 */ /* 0x000fca0008000114 */
[----:B------:R-:W-:Y:S04]  /*0370*/  STG.E desc[UR4][R12.64], R15 ;  /* 0x0000000f0c007986 */ /* 0x000fe8000c101904 */
[----:B------:R-:W2:Y:S04]  /*0380*/  LDG.E R6, desc[UR4][R6.64] ;  /* 0x0000000406067981 */ /* 0x000ea8000c1e1900 */
[----:B------:R-:W2:Y:S04]  /*0390*/  LDG.E R11, desc[UR4][R10.64] ;  /* 0x000000040a0b7981 */ /* 0x000ea8000c1e1900 */
[----:B------:R-:W3:Y:S01]  /*03a0*/  LDG.E R8, desc[UR4][R8.64] ;  /* 0x0000000408087981 */ /* 0x000ee2000c1e1900 */
[----:B------:R-:W-:-:S05]  /*03b0*/  IADD3 R19, PT, PT, R19, R0, RZ ;  /* 0x0000000013137210 */ /* 0x000fca0007ffe0ff */
[----:B------:R-:W-:-:S04]  /*03c0*/  IMAD R19, R19, UR6, R4 ;  /* 0x0000000613137c24 */ /* 0x000fc8000f8e0204 */
[----:B------:R-:W-:-:S04]  /*03d0*/  IMAD.WIDE R2, R19, 0x4, R2 ;  /* 0x0000000413027825 */ /* 0x000fc800078e0202 */
[----:B--2---:R-:W-:-:S04]  /*03e0*/  FADD R17, R6, -R11 ;  /* 0x8000000b06117221 */ /* 0x004fc80000000000 */
[----:B---3--:R-:W-:-:S04]  /*03f0*/  FFMA R0, R17, -0.5, R8 ;  /* 0xbf00000011007823 */ /* 0x008fc80000000008 */
[----:B------:R-:W-:-:S05]  /*0400*/  FFMA R5, R5, UR7, R0 ;  /* 0x0000000705057c23 */ /* 0x000fca0008000000 */
[----:B------:R-:W-:Y:S01]  /*0410*/  STG.E desc[UR4][R2.64], R5 ;  /* 0x0000000502007986 */ /* 0x000fe2000c101904 */
[----:B------:R-:W-:Y:S05]  /*0420*/  EXIT ;  /* 0x000000000000794d */ /* 0x000fea0003800000 */
.L_x_0:
[----:B------:R-:W-:-:S00]  /*0430*/  BRA `(.L_x_0) ;  /* 0xfffffffc00fc7947 */ /* 0x000fc0000383ffff */
[----:B------:R-:W-:-:S00]  /*0440*/  NOP ;  /* 0x0000000000007918 */ /* 0x000fc00000000000 */
        /* <DEDUP_REMOVED lines=11> */
.L_x_23:


//--------------------- .text._Z18bounce_back_kernelPfPcii --------------------------
	.section	.text._Z18bounce_back_kernelPfPcii,"ax",@progbits
	.align	128
        .global         _Z18bounce_back_kernelPfPcii
        .type           _Z18bounce_back_kernelPfPcii,@function
        .size           _Z18bounce_back_kernelPfPcii,(.L_x_24 - _Z18bounce_back_kernelPfPcii)
        .other          _Z18bounce_back_kernelPfPcii,@"STO_CUDA_ENTRY STV_DEFAULT"
_Z18bounce_back_kernelPfPcii:
.text._Z18bounce_back_kernelPfPcii:
[----:B------:R-:W-:Y:S01]  /*0000*/  LDC R1, c[0x0][0x37c] ;  /* 0x0000df00ff017b82 */ /* 0x000fe20000000800 */
[----:B------:R-:W0:Y:S07]  /*0010*/  S2R R5, SR_TID.Y ;  /* 0x0000000000057919 */ /* 0x000e2e0000002200 */
[----:B------:R-:W1:Y:S01]  /*0020*/  LDC R7, c[0x0][0x360] ;  /* 0x0000d800ff077b82 */ /* 0x000e620000000800 */
[----:B------:R-:W1:Y:S07]  /*0030*/  S2R R4, SR_TID.X ;  /* 0x0000000000047919 */ /* 0x000e6e0000002100 */
[----:B------:R-:W0:Y:S08]  /*0040*/  S2UR UR5, SR_CTAID.Y ;  /* 0x00000000000579c3 */ /* 0x000e300000002600 */
[----:B------:R-:W0:Y:S08]  /*0050*/  LDC R0, c[0x0][0x364] ;  /* 0x0000d900ff007b82 */ /* 0x000e300000000800 */
[----:B------:R-:W1:Y:S08]  /*0060*/  S2UR UR4, SR_CTAID.X ;  /* 0x00000000000479c3 */ /* 0x000e700000002500 */
[----:B------:R-:W2:Y:S01]  /*0070*/  LDC.64 R2, c[0x0][0x390] ;  /* 0x0000e400ff027b82 */ /* 0x000ea20000000a00 */
[----:B0-----:R-:W-:-:S02]  /*0080*/  IMAD R0, R0, UR5, R5 ;  /* 0x0000000500007c24 */ /* 0x001fc4000f8e0205 */
[----:B-1----:R-:W-:-:S03]  /*0090*/  IMAD R7, R7, UR4, R4 ;  /* 0x0000000407077c24 */ /* 0x002fc6000f8e0204 */
[----:B--2---:R-:W-:-:S04]  /*00a0*/  ISETP.GE.AND P0, PT, R0, R3, PT ;  /* 0x000000030000720c */ /* 0x004fc80003f06270 */
[----:B------:R-:W-:-:S13]  /*00b0*/  ISETP.GE.OR P0, PT, R7, R2, P0 ;  /* 0x000000020700720c */ /* 0x000fda0000706670 */
[----:B------:R-:W-:Y:S05]  /*00c0*/  @P0 EXIT ;  /* 0x000000000000094d */ /* 0x000fea0003800000 */
[----:B------:R-:W0:Y:S01]  /*00d0*/  LDCU.64 UR6, c[0x0][0x388] ;  /* 0x00007100ff0677ac */ /* 0x000e220008000a00 */
[----:B------:R-:W-:Y:S01]  /*00e0*/  IMAD R5, R0, R2, R7 ;  /* 0x0000000200057224 */ /* 0x000fe200078e0207 */
[----:B------:R-:W1:Y:S04]  /*00f0*/  LDCU.64 UR4, c[0x0][0x358] ;  /* 0x00006b00ff0477ac */ /* 0x000e680008000a00 */
[----:B0-----:R-:W-:-:S04]  /*0100*/  IADD3 R4, P0, PT, R5, UR6, RZ ;  /* 0x0000000605047c10 */ /* 0x001fc8000ff1e0ff */
[----:B------:R-:W-:-:S05]  /*0110*/  LEA.HI.X.SX32 R5, R5, UR7, 0x1, P0 ;  /* 0x0000000705057c11 */ /* 0x000fca00080f0eff */
[----:B-1----:R-:W2:Y:S02]  /*0120*/  LDG.E.U8 R4, desc[UR4][R4.64] ;  /* 0x0000000404047981 */ /* 0x002ea4000c1e1100 */
[----:B--2---:R-:W-:-:S13]  /*0130*/  ISETP.NE.AND P0, PT, R4, 0x1, PT ;  /* 0x000000010400780c */ /* 0x004fda0003f05270 */
[----:B------:R-:W-:Y:S05]  /*0140*/  @P0 EXIT ;  /* 0x000000000000094d */ /* 0x000fea0003800000 */
[----:B------:R-:W0:Y:S01]  /*0150*/  LDC.64 R4, c[0x0][0x380] ;  /* 0x0000e000ff047b82 */ /* 0x000e220000000a00 */
[----:B------:R-:W-:-:S04]  /*0160*/  IADD3 R0, PT, PT, R0, R3, RZ ;  /* 0x0000000300007210 */ /* 0x000fc80007ffe0ff */
[----:B------:R-:W-:Y:S01]  /*0170*/  LEA R6, R3, R0, 0x1 ;  /* 0x0000000003067211 */ /* 0x000fe200078e08ff */
[----:B------:R-:W-:-:S04]  /*0180*/  IMAD R19, R0, R2, R7 ;  /* 0x0000000200137224 */ /* 0x000fc800078e0207 */
[----:B------:R-:W-:-:S04]  /*0190*/  IMAD R9, R6, R2, R7 ;  /* 0x0000000206097224 */ /* 0x000fc800078e0207 */
[----:B0-----:R-:W-:-:S04]  /*01a0*/  IMAD.WIDE R8, R9, 0x4, R4 ;  /* 0x0000000409087825 */ /* 0x001fc800078e0204 */
[----:B------:R-:W-:Y:S01]  /*01b0*/  IMAD.WIDE R18, R19, 0x4, R4 ;  /* 0x0000000413127825 */ /* 0x000fe200078e0204 */
[----:B------:R-:W2:Y:S04]  /*01c0*/  LDG.E R23, desc[UR4][R8.64] ;  /* 0x0000000408177981 */ /* 0x000ea8000c1e1900 */
[----:B------:R-:W3:Y:S01]  /*01d0*/  LDG.E R21, desc[UR4][R18.64] ;  /* 0x0000000412157981 */ /* 0x000ee2000c1e1900 */
[----:B------:R-:W-:-:S04]  /*01e0*/  IADD3 R0, PT, PT, R0, R3, RZ ;  /* 0x0000000300007210 */ /* 0x000fc80007ffe0ff */
[----:B------:R-:W-:Y:S01]  /*01f0*/  LEA R6, R3, R0, 0x1 ;  /* 0x0000000003067211 */ /* 0x000fe200078e08ff */
[----:B------:R-:W-:-:S04]  /*0200*/  IMAD R13, R0, R2, R7 ;  /* 0x00000002000d7224 */ /* 0x000fc800078e0207 */
[----:B------:R-:W-:Y:S02]  /*0210*/  IMAD R11, R6, R2, R7 ;  /* 0x00000002060b7224 */ /* 0x000fe400078e0207 */
[----:B------:R-:W-:-:S04]  /*0220*/  IMAD.WIDE R12, R13, 0x4, R4 ;  /* 0x000000040d0c7825 */ /* 0x000fc800078e0204 */
[----:B------:R-:W-:Y:S01]  /*0230*/  IMAD.WIDE R10, R11, 0x4, R4 ;  /* 0x000000040b0a7825 */ /* 0x000fe200078e0204 */
[----:B--2---:R0:W-:Y:S04]  /*0240*/  STG.E desc[UR4][R18.64], R23 ;  /* 0x0000001712007986 */ /* 0x0041e8000c101904 */
[----:B---3--:R1:W-:Y:S04]  /*0250*/  STG.E desc[UR4][R8.64], R21 ;  /* 0x0000001508007986 */ /* 0x0083e8000c101904 */
        /* <DEDUP_REMOVED lines=8> */
[----:B--2---:R-:W-:Y:S04]  /*02e0*/  STG.E desc[UR4][R12.64], R27 ;  /* 0x0000001b0c007986 */ /* 0x004fe8000c101904 */
[----:B---3--:R2:W-:Y:S04]  /*02f0*/  STG.E desc[UR4][R10.64], R25 ;  /* 0x000000190a007986 */ /* 0x0085e8000c101904 */
[----:B0-----:R-:W3:Y:S04]  /*0300*/  LDG.E R19, desc[UR4][R14.64] ;  /* 0x000000040e137981 */ /* 0x001ee8000c1e1900 */
[----:B-1----:R-:W4:Y:S01]  /*0310*/  LDG.E R9, desc[UR4][R16.64] ;  /* 0x0000000410097981 */ /* 0x002f22000c1e1900 */
[----:B------:R-:W-:-:S04]  /*0320*/  IADD3 R6, PT, PT, R6, R3, RZ ;  /* 0x0000000306067210 */ /* 0x000fc80007ffe0ff */
[----:B------:R-:W-:-:S05]  /*0330*/  LEA R3, R3, R6, 0x1 ;  /* 0x0000000603037211 */ /* 0x000fca00078e08ff */
[-CC-:B------:R-:W-:Y:S02]  /*0340*/  IMAD R3, R3, R2.reuse, R7.reuse ;  /* 0x0000000203037224 */ /* 0x180fe400078e0207 */
[----:B------:R-:W-:Y:S02]  /*0350*/  IMAD R7, R6, R2, R7 ;  /* 0x0000000206077224 */ /* 0x000fe400078e0207 */
[----:B------:R-:W-:-:S04]  /*0360*/  IMAD.WIDE R2, R3, 0x4, R4 ;  /* 0x0000000403027825 */ /* 0x000fc800078e0204 */
[----:B------:R-:W-:Y:S01]  /*0370*/  IMAD.WIDE R4, R7, 0x4, R4 ;  /* 0x0000000407047825 */ /* 0x000fe200078e0204 */
[----:B---3--:R-:W-:Y:S04]  /*0380*/  STG.E desc[UR4][R16.64], R19 ;  /* 0x0000001310007986 */ /* 0x008fe8000c101904 */
[----:B----4-:R-:W-:Y:S04]  /*0390*/  STG.E desc[UR4][R14.64], R9 ;  /* 0x000000090e007986 */ /* 0x010fe8000c101904 */
[----:B--2---:R-:W2:Y:S04]  /*03a0*/  LDG.E R11, desc[UR4][R2.64] ;  /* 0x00000004020b7981 */ /* 0x004ea8000c1e1900 */
[----:B------:R-:W3:Y:S04]  /*03b0*/  LDG.E R7, desc[UR4][R4.64] ;  /* 0x0000000404077981 */ /* 0x000ee8000c1e1900 */
[----:B--2---:R-:W-:Y:S04]  /*03c0*/  STG.E desc[UR4][R4.64], R11 ;  /* 0x0000000b04007986 */ /* 0x004fe8000c101904 */
[----:B---3--:R-:W-:Y:S01]  /*03d0*/  STG.E desc[UR4][R2.64], R7 ;  /* 0x0000000702007986 */ /* 0x008fe2000c101904 */
[----:B------:R-:W-:Y:S05]  /*03e0*/  EXIT ;  /* 0x000000000000794d */ /* 0x000fea0003800000 */
.L_x_1:
        /* <DEDUP_REMOVED lines=9> */
.L_x_24:


//--------------------- .text._Z16streaming_kernelPfS_ii --------------------------
	.section	.text._Z16streaming_kernelPfS_ii,"ax",@progbits
	.align	128
        .global         _Z16streaming_kernelPfS_ii
        .type           _Z16streaming_kernelPfS_ii,@function
        .size           _Z16streaming_kernelPfS_ii,(.L_x_25 - _Z16streaming_kernelPfS_ii)
        .other          _Z16streaming_kernelPfS_ii,@"STO_CUDA_ENTRY STV_DEFAULT"
_Z16streaming_kernelPfS_ii:
.text._Z16streaming_kernelPfS_ii:
        /* <DEDUP_REMOVED lines=13> */
[----:B------:R-:W-:Y:S01]  /*00d0*/  IADD3 R4, PT, PT, R2, -0x1, RZ ;  /* 0xffffffff02047810 */ /* 0x000fe20007ffe0ff */
[----:B------:R-:W0:Y:S01]  /*00e0*/  LDCU.64 UR4, c[0x0][0x358] ;  /* 0x00006b00ff0477ac */ /* 0x000e220008000a00 */
[----:B------:R-:W-:Y:S02]  /*00f0*/  IADD3 R7, PT, PT, R3, -0x1, RZ ;  /* 0xffffffff03077810 */ /* 0x000fe40007ffe0ff */
[----:B------:R-:W-:-:S04]  /*0100*/  ISETP.GE.AND P0, PT, R5, R4, PT ;  /* 0x000000040500720c */ /* 0x000fc80003f06270 */
[----:B------:R-:W-:-:S04]  /*0110*/  ISETP.LT.OR P0, PT, R5, 0x1, P0 ;  /* 0x000000010500780c */ /* 0x000fc80000701670 */
[----:B------:R-:W-:-:S04]  /*0120*/  ISETP.EQ.OR P0, PT, R0, RZ, P0 ;  /* 0x000000ff0000720c */ /* 0x000fc80000702670 */
[----:B------:R-:W-:-:S13]  /*0130*/  ISETP.GE.U32.OR P0, PT, R0, R7, P0 ;  /* 0x000000070000720c */ /* 0x000fda0000706470 */
[----:B0-----:R-:W-:Y:S05]  /*0140*/  @P0 BRA `(.L_x_2) ;  /* 0x0000000400b80947 */ /* 0x001fea0003800000 */
[----:B------:R-:W0:Y:S08]  /*0150*/  LDC.64 R8, c[0x4][RZ] ;  /* 0x01000000ff087b82 */ /* 0x000e300000000a00 */
[----:B------:R-:W1:Y:S08]  /*0160*/  LDC.64 R10, c[0x4][0x8] ;  /* 0x01000200ff0a7b82 */ /* 0x000e700000000a00 */
[----:B------:R-:W2:Y:S01]  /*0170*/  LDC.64 R6, c[0x0][0x380] ;  /* 0x0000e000ff067b82 */ /* 0x000ea20000000a00 */
[----:B0-----:R-:W3:Y:S04]  /*0180*/  LDG.E R4, desc[UR4][R8.64] ;  /* 0x0000000408047981 */ /* 0x001ee8000c1e1900 */
[----:B-1----:R-:W4:Y:S01]  /*0190*/  LDG.E R13, desc[UR4][R10.64] ;  /* 0x000000040a0d7981 */ /* 0x002f22000c1e1900 */
[----:B---3--:R-:W-:-:S02]  /*01a0*/  IADD3 R4, PT, PT, R5, -R4, RZ ;  /* 0x8000000405047210 */ /* 0x008fc40007ffe0ff */
[----:B----4-:R-:W-:-:S05]  /*01b0*/  IADD3 R13, PT, PT, R0, -R13, RZ ;  /* 0x8000000d000d7210 */ /* 0x010fca0007ffe0ff */
[----:B------:R-:W-:-:S04]  /*01c0*/  IMAD R13, R13, R2, R4 ;  /* 0x000000020d0d7224 */ /* 0x000fc800078e0204 */
[----:B--2---:R-:W-:Y:S02]  /*01d0*/  IMAD.WIDE R14, R13, 0x4, R6 ;  /* 0x000000040d0e7825 */ /* 0x004fe400078e0206 */
[----:B------:R-:W0:Y:S03]  /*01e0*/  LDC.64 R12, c[0x0][0x388] ;  /* 0x0000e200ff0c7b82 */ /* 0x000e260000000a00 */
[----:B------:R-:W2:Y:S01]  /*01f0*/  LDG.E R21, desc[UR4][R14.64] ;  /* 0x000000040e157981 */ /* 0x000ea2000c1e1900 */
[----:B------:R-:W-:-:S04]  /*0200*/  IMAD R17, R0, R2, R5 ;  /* 0x0000000200117224 */ /* 0x000fc800078e0205 */
[----:B0-----:R-:W-:-:S05]  /*0210*/  IMAD.WIDE R16, R17, 0x4, R12 ;  /* 0x0000000411107825 */ /* 0x001fca00078e020c */
[----:B--2---:R0:W-:Y:S04]  /*0220*/  STG.E desc[UR4][R16.64], R21 ;  /* 0x0000001510007986 */ /* 0x0041e8000c101904 */
[----:B------:R-:W2:Y:S04]  /*0230*/  LDG.E R4, desc[UR4][R8.64+0x4] ;  /* 0x0000040408047981 */ /* 0x000ea8000c1e1900 */
[----:B------:R-:W3:Y:S01]  /*0240*/  LDG.E R18, desc[UR4][R10.64+0x4] ;  /* 0x000004040a127981 */ /* 0x000ee2000c1e1900 */
[----:B--2---:R-:W-:Y:S02]  /*0250*/  IADD3 R4, PT, PT, R5, -R4, RZ ;  /* 0x8000000405047210 */ /* 0x004fe40007ffe0ff */
[----:B---3--:R-:W-:-:S05]  /*0260*/  IADD3 R19, PT, PT, R0, R3, -R18 ;  /* 0x0000000300137210 */ /* 0x008fca0007ffe812 */
[----:B------:R-:W-:-:S04]  /*0270*/  IMAD R19, R19, R2, R4 ;  /* 0x0000000213137224 */ /* 0x000fc800078e0204 */
[----:B------:R-:W-:-:S06]  /*0280*/  IMAD.WIDE R18, R19, 0x4, R6 ;  /* 0x0000000413127825 */ /* 0x000fcc00078e0206 */
[----:B------:R-:W2:Y:S01]  /*0290*/  LDG.E R19, desc[UR4][R18.64] ;  /* 0x0000000412137981 */ /* 0x000ea2000c1e1900 */
[----:B------:R-:W-:-:S05]  /*02a0*/  IADD3 R4, PT, PT, R0, R3, RZ ;  /* 0x0000000300047210 */ /* 0x000fca0007ffe0ff */
[----:B------:R-:W-:-:S04]  /*02b0*/  IMAD R15, R4, R2, R5 ;  /* 0x00000002040f7224 */ /* 0x000fc800078e0205 */
[----:B------:R-:W-:-:S05]  /*02c0*/  IMAD.WIDE R14, R15, 0x4, R12 ;  /* 0x000000040f0e7825 */ /* 0x000fca00078e020c */
[----:B--2---:R1:W-:Y:S04]  /*02d0*/  STG.E desc[UR4][R14.64], R19 ;  /* 0x000000130e007986 */ /* 0x0043e8000c101904 */
[----:B0-----:R-:W2:Y:S04]  /*02e0*/  LDG.E R17, desc[UR4][R10.64+0x8] ;  /* 0x000008040a117981 */ /* 0x001ea8000c1e1900 */
[----:B------:R-:W3:Y:S01]  /*02f0*/  LDG.E R16, desc[UR4][R8.64+0x8] ;  /* 0x0000080408107981 */ /* 0x000ee2000c1e1900 */
[----:B--2---:R-:W-:Y:S02]  /*0300*/  IADD3 R20, PT, PT, R0, -R17, RZ ;  /* 0x8000001100147210 */ /* 0x004fe40007ffe0ff */
[----:B---3--:R-:W-:-:S02]  /*0310*/  IADD3 R16, PT, PT, R5, -R16, RZ ;  /* 0x8000001005107210 */ /* 0x008fc40007ffe0ff */
[----:B------:R-:W-:-:S05]  /*0320*/  LEA R17, R3, R20, 0x1 ;  /* 0x0000001403117211 */ /* 0x000fca00078e08ff */
[----:B------:R-:W-:-:S04]  /*0330*/  IMAD R17, R17, R2, R16 ;  /* 0x0000000211117224 */ /* 0x000fc800078e0210 */
[----:B------:R-:W-:-:S05]  /*0340*/  IMAD.WIDE R16, R17, 0x4, R6 ;  /* 0x0000000411107825 */ /* 0x000fca00078e0206 */
[----:B------:R-:W2:Y:S01]  /*0350*/  LDG.E R21, desc[UR4][R16.64] ;  /* 0x0000000410157981 */ /* 0x000ea2000c1e1900 */
[----:B------:R-:W-:-:S05]  /*0360*/  IADD3 R4, PT, PT, R4, R3, RZ ;  /* 0x0000000304047210 */ /* 0x000fca0007ffe0ff */
[----:B------:R-:W-:-:S04]  /*0370*/  IMAD R23, R4, R2, R5 ;  /* 0x0000000204177224 */ /* 0x000fc800078e0205 */
[----:B-1----:R-:W-:-:S05]  /*0380*/  IMAD.WIDE R14, R23, 0x4, R12 ;  /* 0x00000004170e7825 */ /* 0x002fca00078e020c */
[----:B--2---:R0:W-:Y:S04]  /*0390*/  STG.E desc[UR4][R14.64], R21 ;  /* 0x000000150e007986 */ /* 0x0041e8000c101904 */
[----:B------:R-:W2:Y:S04]  /*03a0*/  LDG.E R19, desc[UR4][R10.64+0xc] ;  /* 0x00000c040a137981 */ /* 0x000ea8000c1e1900 */
[----:B------:R-:W3:Y:S01]  /*03b0*/  LDG.E R18, desc[UR4][R8.64+0xc] ;  /* 0x00000c0408127981 */ /* 0x000ee2000c1e1900 */
[----:B--2---:R-:W-:Y:S02]  /*03c0*/  IADD3 R20, PT, PT, R0, -R19, RZ ;  /* 0x8000001300147210 */ /* 0x004fe40007ffe0ff */
[----:B---3--:R-:W-:-:S03]  /*03d0*/  IADD3 R18, PT, PT, R5, -R18, RZ ;  /* 0x8000001205127210 */ /* 0x008fc60007ffe0ff */
[----:B------:R-:W-:-:S04]  /*03e0*/  IMAD R19, R3, 0x3, R20 ;  /* 0x0000000303137824 */ /* 0x000fc800078e0214 */
[----:B------:R-:W-:-:S04]  /*03f0*/  IMAD R19, R19, R2, R18 ;  /* 0x0000000213137224 */ /* 0x000fc800078e0212 */
[----:B------:R-:W-:-:S05]  /*0400*/  IMAD.WIDE R16, R19, 0x4, R6 ;  /* 0x0000000413107825 */ /* 0x000fca00078e0206 */
[----:B------:R-:W2:Y:S01]  /*0410*/  LDG.E R19, desc[UR4][R16.64] ;  /* 0x0000000410137981 */ /* 0x000ea2000c1e1900 */
[----:B------:R-:W-:-:S05]  /*0420*/  IADD3 R4, PT, PT, R4, R3, RZ ;  /* 0x0000000304047210 */ /* 0x000fca0007ffe0ff */
[----:B------:R-:W-:-:S04]  /*0430*/  IMAD R23, R4, R2, R5 ;  /* 0x0000000204177224 */ /* 0x000fc800078e0205 */
[----:B0-----:R-:W-:-:S05]  /*0440*/  IMAD.WIDE R14, R23, 0x4, R12 ;  /* 0x00000004170e7825 */ /* 0x001fca00078e020c */
[----:B--2---:R0:W-:Y:S04]  /*0450*/  STG.E desc[UR4][R14.64], R19 ;  /* 0x000000130e007986 */ /* 0x0041e8000c101904 */
[----:B------:R-:W2:Y:S04]  /*0460*/  LDG.E R21, desc[UR4][R10.64+0x10] ;  /* 0x000010040a157981 */ /* 0x000ea8000c1e1900 */
        /* <DEDUP_REMOVED lines=41> */
[----:B------:R-:W-:-:S06]  /*0700*/  IMAD.WIDE R16, R19, 0x4, R6 ;  /* 0x0000000413107825 */ /* 0x000fcc00078e0206 */
[----:B------:R-:W2:Y:S01]  /*0710*/  LDG.E R17, desc[UR4][R16.64] ;  /* 0x0000000410117981 */ /* 0x000ea2000c1e1900 */
[----:B------:R-:W-:-:S05]  /*0720*/  IADD3 R4, PT, PT, R4, R3, RZ ;  /* 0x0000000304047210 */ /* 0x000fca0007ffe0ff */
[----:B------:R-:W-:-:S04]  /*0730*/  IMAD R19, R4, R2, R5 ;  /* 0x0000000204137224 */ /* 0x000fc800078e0205 */
[----:B0-----:R-:W-:-:S05]  /*0740*/  IMAD.WIDE R14, R19, 0x4, R12 ;  /* 0x00000004130e7825 */ /* 0x001fca00078e020c */
[----:B--2---:R-:W-:Y:S04]  /*0750*/  STG.E desc[UR4][R14.64], R17 ;  /* 0x000000110e007986 */ /* 0x004fe8000c101904 */
[----:B------:R-:W2:Y:S04]  /*0760*/  LDG.E R11, desc[UR4][R10.64+0x20] ;  /* 0x000020040a0b7981 */ /* 0x000ea8000c1e1900 */
[----:B------:R-:W3:Y:S01]  /*0770*/  LDG.E R8, desc[UR4][R8.64+0x20] ;  /* 0x0000200408087981 */ /* 0x000ee2000c1e1900 */
[----:B--2---:R-:W-:Y:S02]  /*0780*/  IADD3 R0, PT, PT, R0, -R11, RZ ;  /* 0x8000000b00007210 */ /* 0x004fe40007ffe0ff */
[----:B---3--:R-:W-:-:S02]  /*0790*/  IADD3 R18, PT, PT, R5, -R8, RZ ;  /* 0x8000000805127210 */ /* 0x008fc40007ffe0ff */
[----:B------:R-:W-:-:S05]  /*07a0*/  LEA R19, R3, R0, 0x3 ;  /* 0x0000000003137211 */ /* 0x000fca00078e18ff */
[----:B------:R-:W-:-:S04]  /*07b0*/  IMAD R19, R19, R2, R18 ;  /* 0x0000000213137224 */ /* 0x000fc800078e0212 */
[----:B------:R-:W-:-:S06]  /*07c0*/  IMAD.WIDE R6, R19, 0x4, R6 ;  /* 0x0000000413067825 */ /* 0x000fcc00078e0206 */
[----:B------:R-:W2:Y:S01]  /*07d0*/  LDG.E R7, desc[UR4][R6.64] ;  /* 0x0000000406077981 */ /* 0x000ea2000c1e1900 */
[----:B------:R-:W-:-:S05]  /*07e0*/  IADD3 R3, PT, PT, R4, R3, RZ ;  /* 0x0000000304037210 */ /* 0x000fca0007ffe0ff */
[----:B------:R-:W-:-:S04]  /*07f0*/  IMAD R3, R3, R2, R5 ;  /* 0x0000000203037224 */ /* 0x000fc800078e0205 */
[----:B------:R-:W-:-:S05]  /*0800*/  IMAD.WIDE R12, R3, 0x4, R12 ;  /* 0x00000004030c7825 */ /* 0x000fca00078e020c */
[----:B--2---:R-:W-:Y:S01]  /*0810*/  STG.E desc[UR4][R12.64], R7 ;  /* 0x000000070c007986 */ /* 0x004fe2000c101904 */
[----:B------:R-:W-:Y:S05]  /*0820*/  EXIT ;  /* 0x000000000000794d */ /* 0x000fea0003800000 */
.L_x_2:
[----:B------:R-:W0:Y:S01]  /*0830*/  LDC.64 R8, c[0x0][0x380] ;  /* 0x0000e000ff087b82 */ /* 0x000e220000000a00 */
[----:B------:R-:W-:-:S07]  /*0840*/  IMAD R15, R0, R2, R5 ;  /* 0x00000002000f7224 */ /* 0x000fce00078e0205 */
[----:B------:R-:W1:Y:S01]  /*0850*/  LDC.64 R6, c[0x0][0x388] ;  /* 0x0000e200ff067b82 */ /* 0x000e620000000a00 */
[----:B0-----:R-:W-:-:S05]  /*0860*/  IMAD.WIDE R10, R15, 0x4, R8 ;  /* 0x000000040f0a7825 */ /* 0x001fca00078e0208 */
[----:B------:R-:W2:Y:S01]  /*0870*/  LDG.E R21, desc[UR4][R10.64] ;  /* 0x000000040a157981 */ /* 0x000ea2000c1e1900 */
[----:B------:R-:W-:Y:S01]  /*0880*/  IADD3 R0, PT, PT, R0, R3, RZ ;  /* 0x0000000300007210 */ /* 0x000fe20007ffe0ff */
[----:B-1----:R-:W-:-:S04]  /*0890*/  IMAD.WIDE R14, R15, 0x4, R6 ;  /* 0x000000040f0e7825 */ /* 0x002fc800078e0206 */
[----:B------:R-:W-:-:S04]  /*08a0*/  IMAD R17, R0, R2, R5 ;  /* 0x0000000200117224 */ /* 0x000fc800078e0205 */
[C---:B------:R-:W-:Y:S01]  /*08b0*/  IMAD.WIDE R12, R17.reuse, 0x4, R8 ;  /* 0x00000004110c7825 */ /* 0x040fe200078e0208 */
[----:B------:R-:W-:Y:S01]  /*08c0*/  IADD3 R0, PT, PT, R0, R3, RZ ;  /* 0x0000000300007210 */ /* 0x000fe20007ffe0ff */
[----:B--2---:R0:W-:Y:S04]  /*08d0*/  STG.E desc[UR4][R14.64], R21 ;  /* 0x000000150e007986 */ /* 0x0041e8000c101904 */
[----:B------:R-:W2:Y:S01]  /*08e0*/  LDG.E R13, desc[UR4][R12.64] ;  /* 0x000000040c0d7981 */ /* 0x000ea2000c1e1900 */
[----:B------:R-:W-:Y:S02]  /*08f0*/  IMAD R19, R0, R2, R5 ;  /* 0x0000000200137224 */ /* 0x000fe400078e0205 */
[----:B------:R-:W-:-:S04]  /*0900*/  IMAD.WIDE R16, R17, 0x4, R6 ;  /* 0x0000000411107825 */ /* 0x000fc800078e0206 */
[C---:B------:R-:W-:Y:S01]  /*0910*/  IMAD.WIDE R10, R19.reuse, 0x4, R8 ;  /* 0x00000004130a7825 */ /* 0x040fe200078e0208 */
[----:B------:R-:W-:Y:S01]  /*0920*/  IADD3 R0, PT, PT, R0, R3, RZ ;  /* 0x0000000300007210 */ /* 0x000fe20007ffe0ff */
[----:B--2---:R1:W-:Y:S04]  /*0930*/  STG.E desc[UR4][R16.64], R13 ;  /* 0x0000000d10007986 */ /* 0x0043e8000c101904 */
[----:B------:R-:W2:Y:S01]  /*0940*/  LDG.E R11, desc[UR4][R10.64] ;  /* 0x000000040a0b7981 */ /* 0x000ea2000c1e1900 */
[----:B------:R-:W-:Y:S02]  /*0950*/  IMAD R23, R0, R2, R5 ;  /* 0x0000000200177224 */ /* 0x000fe400078e0205 */
[----:B------:R-:W-:-:S04]  /*0960*/  IMAD.WIDE R18, R19, 0x4, R6 ;  /* 0x0000000413127825 */ /* 0x000fc800078e0206 */
[C---:B0-----:R-:W-:Y:S01]  /*0970*/  IMAD.WIDE R14, R23.reuse, 0x4, R8 ;  /* 0x00000004170e7825 */ /* 0x041fe200078e0208 */
[----:B------:R-:W-:Y:S01]  /*0980*/  IADD3 R0, PT, PT, R0, R3, RZ ;  /* 0x0000000300007210 */ /* 0x000fe20007ffe0ff */
[----:B--2---:R0:W-:Y:S04]  /*0990*/  STG.E desc[UR4][R18.64], R11 ;  /* 0x0000000b12007986 */ /* 0x0041e8000c101904 */
[----:B------:R-:W2:Y:S01]  /*09a0*/  LDG.E R15, desc[UR4][R14.64] ;  /* 0x000000040e0f7981 */ /* 0x000ea2000c1e1900 */
[----:B------:R-:W-:Y:S02]  /*09b0*/  IMAD R25, R0, R2, R5 ;  /* 0x0000000200197224 */ /* 0x000fe400078e0205 */
[----:B------:R-:W-:-:S04]  /*09c0*/  IMAD.WIDE R20, R23, 0x4, R6 ;  /* 0x0000000417147825 */ /* 0x000fc800078e0206 */
[C---:B-1----:R-:W-:Y:S01]  /*09d0*/  IMAD.WIDE R12, R25.reuse, 0x4, R8 ;  /* 0x00000004190c7825 */ /* 0x042fe200078e0208 */
        /* <DEDUP_REMOVED lines=13> */
[----:B--2---:R-:W-:Y:S04]  /*0ab0*/  STG.E desc[UR4][R18.64], R11 ;  /* 0x0000000b12007986 */ /* 0x004fe8000c101904 */
[----:B------:R-:W2:Y:S01]  /*0ac0*/  LDG.E R15, desc[UR4][R14.64] ;  /* 0x000000040e0f7981 */ /* 0x000ea2000c1e1900 */
[----:B------:R-:W-:Y:S02]  /*0ad0*/  IMAD R23, R0, R2, R5 ;  /* 0x0000000200177224 */ /* 0x000fe400078e0205 */
[----:B------:R-:W-:-:S04]  /*0ae0*/  IMAD.WIDE R20, R25, 0x4, R6 ;  /* 0x0000000419147825 */ /* 0x000fc800078e0206 */
[C---:B0-----:R-:W-:Y:S01]  /*0af0*/  IMAD.WIDE R12, R23.reuse, 0x4, R8 ;  /* 0x00000004170c7825 */ /* 0x041fe200078e0208 */
[----:B------:R-:W-:Y:S01]  /*0b00*/  IADD3 R0, PT, PT, R0, R3, RZ ;  /* 0x0000000300007210 */ /* 0x000fe20007ffe0ff */
[----:B--2---:R-:W-:Y:S04]  /*0b10*/  STG.E desc[UR4][R20.64], R15 ;  /* 0x0000000f14007986 */ /* 0x004fe8000c101904 */
[----:B------:R-:W2:Y:S01]  /*0b20*/  LDG.E R13, desc[UR4][R12.64] ;  /* 0x000000040c0d7981 */ /* 0x000ea2000c1e1900 */
[----:B------:R-:W-:Y:S02]  /*0b30*/  IMAD R5, R0, R2, R5 ;  /* 0x0000000200057224 */ /* 0x000fe400078e0205 */
[----:B------:R-:W-:-:S04]  /*0b40*/  IMAD.WIDE R2, R23, 0x4, R6 ;  /* 0x0000000417027825 */ /* 0x000fc800078e0206 */
[C---:B------:R-:W-:Y:S01]  /*0b50*/  IMAD.WIDE R8, R5.reuse, 0x4, R8 ;  /* 0x0000000405087825 */ /* 0x040fe200078e0208 */
[----:B--2---:R-:W-:Y:S05]  /*0b60*/  STG.E desc[UR4][R2.64], R13 ;  /* 0x0000000d02007986 */ /* 0x004fea000c101904 */
[----:B------:R-:W2:Y:S01]  /*0b70*/  LDG.E R9, desc[UR4][R8.64] ;  /* 0x0000000408097981 */ /* 0x000ea2000c1e1900 */
[----:B------:R-:W-:-:S05]  /*0b80*/  IMAD.WIDE R6, R5, 0x4, R6 ;  /* 0x0000000405067825 */ /* 0x000fca00078e0206 */
[----:B--2---:R-:W-:Y:S01]  /*0b90*/  STG.E desc[UR4][R6.64], R9 ;  /* 0x0000000906007986 */ /* 0x004fe2000c101904 */
[----:B------:R-:W-:Y:S05]  /*0ba0*/  EXIT ;  /* 0x000000000000794d */ /* 0x000fea0003800000 */
.L_x_3:
        /* <DEDUP_REMOVED lines=13> */
.L_x_25:


//--------------------- .text._Z16collision_kernelPffii --------------------------
	.section	.text._Z16collision_kernelPffii,"ax",@progbits
	.align	128
        .global         _Z16collision_kernelPffii
        .type           _Z16collision_kernelPffii,@function
        .size           _Z16collision_kernelPffii,(.L_x_22 - _Z16collision_kernelPffii)
        .other          _Z16collision_kernelPffii,@"STO_CUDA_ENTRY STV_DEFAULT"
_Z16collision_kernelPffii:
.text._Z16collision_kernelPffii:
[----:B------:R-:W-:Y:S01]  /*0000*/  LDC R1, c[0x0][0x37c] ;  /* 0x0000df00ff017b82 */ /* 0x000fe20000000800 */
[----:B------:R-:W0:Y:S07]  /*0010*/  S2R R0, SR_TID.Y ;  /* 0x0000000000007919 */ /* 0x000e2e0000002200 */
[----:B------:R-:W1:Y:S01]  /*0020*/  LDC R34, c[0x0][0x360] ;  /* 0x0000d800ff227b82 */ /* 0x000e620000000800 */
[----:B------:R-:W2:Y:S01]  /*0030*/  LDCU UR6, c[0x0][0x390] ;  /* 0x00007200ff0677ac */ /* 0x000ea20008000800 */
[----:B------:R-:W1:Y:S01]  /*0040*/  S2R R3, SR_TID.X ;  /* 0x0000000000037919 */ /* 0x000e620000002100 */
[----:B------:R-:W3:Y:S05]  /*0050*/  LDCU UR7, c[0x0][0x38c] ;  /* 0x00007180ff0777ac */ /* 0x000eea0008000800 */
[----:B------:R-:W0:Y:S08]  /*0060*/  S2UR UR5, SR_CTAID.Y ;  /* 0x00000000000579c3 */ /* 0x000e300000002600 */
[----:B------:R-:W0:Y:S08]  /*0070*/  LDC R7, c[0x0][0x364] ;  /* 0x0000d900ff077b82 */ /* 0x000e300000000800 */
[----:B------:R-:W1:Y:S01]  /*0080*/  S2UR UR4, SR_CTAID.X ;  /* 0x00000000000479c3 */ /* 0x000e620000002500 */
[----:B0-----:R-:W-:-:S05]  /*0090*/  IMAD R7, R7, UR5, R0 ;  /* 0x0000000507077c24 */ /* 0x001fca000f8e0200 */
[----:B--2---:R-:W-:Y:S01]  /*00a0*/  ISETP.GE.AND P0, PT, R7, UR6, PT ;  /* 0x0000000607007c0c */ /* 0x004fe2000bf06270 */
[----:B-1----:R-:W-:-:S05]  /*00b0*/  IMAD R34, R34, UR4, R3 ;  /* 0x0000000422227c24 */ /* 0x002fca000f8e0203 */
[----:B---3--:R-:W-:-:S13]  /*00c0*/  ISETP.GE.OR P0, PT, R34, UR7, P0 ;  /* 0x0000000722007c0c */ /* 0x008fda0008706670 */
[----:B------:R-:W-:Y:S05]  /*00d0*/  @P0 EXIT ;  /* 0x000000000000094d */ /* 0x000fea0003800000 */
[----:B------:R-:W0:Y:S01]  /*00e0*/  LDC.64 R4, c[0x4][RZ] ;  /* 0x01000000ff047b82 */ /* 0x000e220000000a00 */
[----:B------:R-:W0:Y:S01]  /*00f0*/  LDCU.64 UR4, c[0x0][0x358] ;  /* 0x00006b00ff0477ac */ /* 0x000e220008000a00 */
[C---:B------:R-:W-:Y:S01]  /*0100*/  IADD3 R9, PT, PT, R7.reuse, UR6, RZ ;  /* 0x0000000607097c10 */ /* 0x040fe2000fffe0ff */
[----:B------:R-:W-:-:S04]  /*0110*/  IMAD R17, R7, UR7, R34 ;  /* 0x0000000707117c24 */ /* 0x000fc8000f8e0222 */
[C-C-:B------:R-:W-:Y:S01]  /*0120*/  IMAD R15, R9.reuse, UR7, R34.reuse ;  /* 0x00000007090f7c24 */ /* 0x140fe2000f8e0222 */
[----:B------:R-:W1:Y:S08]  /*0130*/  LDC.64 R22, c[0x0][0x380] ;  /* 0x0000e000ff167b82 */ /* 0x000e700000000a00 */
[----:B------:R-:W2:Y:S01]  /*0140*/  LDC.64 R2, c[0x4][0x8] ;  /* 0x01000200ff027b82 */ /* 0x000ea20000000a00 */
[----:B------:R-:W-:Y:S01]  /*0150*/  IADD3 R9, PT, PT, R9, UR6, RZ ;  /* 0x0000000609097c10 */ /* 0x000fe2000fffe0ff */
[----:B0-----:R-:W3:Y:S04]  /*0160*/  LDG.E R24, desc[UR4][R4.64] ;  /* 0x0000000404187981 */ /* 0x001ee8000c1e1900 */
[----:B------:R-:W-:Y:S01]  /*0170*/  IMAD R13, R9, UR7, R34 ;  /* 0x00000007090d7c24 */ /* 0x000fe2000f8e0222 */
[----:B------:R-:W4:Y:S01]  /*0180*/  LDG.E R21, desc[UR4][R4.64+0x4] ;  /* 0x0000040404157981 */ /* 0x000f22000c1e1900 */
[----:B-1----:R-:W-:-:S03]  /*0190*/  IMAD.WIDE R16, R17, 0x4, R22 ;  /* 0x0000000411107825 */ /* 0x002fc600078e0216 */
[----:B------:R-:W5:Y:S01]  /*01a0*/  LDG.E R20, desc[UR4][R4.64+0x8] ;  /* 0x0000080404147981 */ /* 0x000f62000c1e1900 */
[----:B------:R-:W-:-:S03]  /*01b0*/  IMAD.WIDE R14, R15, 0x4, R22 ;  /* 0x000000040f0e7825 */ /* 0x000fc600078e0216 */
[----:B------:R-:W5:Y:S04]  /*01c0*/  LDG.E R0, desc[UR4][R16.64] ;  /* 0x0000000410007981 */ /* 0x000f68000c1e1900 */
[----:B--2---:R-:W2:Y:S01]  /*01d0*/  LDG.E R25, desc[UR4][R2.64] ;  /* 0x0000000402197981 */ /* 0x004ea2000c1e1900 */
[----:B------:R-:W-:-:S03]  /*01e0*/  IMAD.WIDE R12, R13, 0x4, R22 ;  /* 0x000000040d0c7825 */ /* 0x000fc600078e0216 */
[----:B------:R-:W2:Y:S04]  /*01f0*/  LDG.E R19, desc[UR4][R14.64] ;  /* 0x000000040e137981 */ /* 0x000ea8000c1e1900 */
[----:B------:R-:W2:Y:S01]  /*0200*/  LDG.E R8, desc[UR4][R2.64+0x4] ;  /* 0x0000040402087981 */ /* 0x000ea2000c1e1900 */
[----:B------:R-:W-:-:S03]  /*0210*/  IADD3 R9, PT, PT, R9, UR6, RZ ;  /* 0x0000000609097c10 */ /* 0x000fc6000fffe0ff */
[----:B------:R-:W2:Y:S04]  /*0220*/  LDG.E R6, desc[UR4][R12.64] ;  /* 0x000000040c067981 */ /* 0x000ea8000c1e1900 */
[----:B------:R-:W2:Y:S01]  /*0230*/  LDG.E R18, desc[UR4][R2.64+0x8] ;  /* 0x0000080402127981 */ /* 0x000ea2000c1e1900 */
[----:B------:R-:W-:-:S03]  /*0240*/  IMAD R11, R9, UR7, R34 ;  /* 0x00000007090b7c24 */ /* 0x000fc6000f8e0222 */
[----:B------:R-:W2:Y:S01]  /*0250*/  LDG.E R7, desc[UR4][R4.64+0xc] ;  /* 0x00000c0404077981 */ /* 0x000ea2000c1e1900 */
[----:B------:R-:W-:-:S03]  /*0260*/  IMAD.WIDE R10, R11, 0x4, R22 ;  /* 0x000000040b0a7825 */ /* 0x000fc600078e0216 */
[----:B------:R-:W2:Y:S04]  /*0270*/  LDG.E R28, desc[UR4][R2.64+0xc] ;  /* 0x00000c04021c7981 */ /* 0x000ea8000c1e1900 */
[----:B------:R-:W2:Y:S04]  /*0280*/  LDG.E R37, desc[UR4][R10.64] ;  /* 0x000000040a257981 */ /* 0x000ea8000c1e1900 */
[----:B------:R-:W2:Y:S04]  /*0290*/  LDG.E R27, desc[UR4][R4.64+0x10] ;  /* 0x00001004041b7981 */ /* 0x000ea8000c1e1900 */
[----:B------:R-:W2:Y:S01]  /*02a0*/  LDG.E R33, desc[UR4][R2.64+0x14] ;  /* 0x0000140402217981 */ /* 0x000ea2000c1e1900 */
[----:B---3--:R-:W-:-:S02]  /*02b0*/  I2FP.F32.S32 R24, R24 ;  /* 0x0000001800187245 */ /* 0x008fc40000201400 */
[----:B----4-:R-:W-:Y:S02]  /*02c0*/  I2FP.F32.S32 R29, R21 ;  /* 0x00000015001d7245 */ /* 0x010fe40000201400 */
[----:B------:R-:W-:Y:S01]  /*02d0*/  IADD3 R21, PT, PT, R9, UR6, RZ ;  /* 0x0000000609157c10 */ /* 0x000fe2000fffe0ff */
[----:B-----5:R-:W-:Y:S01]  /*02e0*/  FFMA R26, R0, R24, RZ ;  /* 0x00000018001a7223 */ /* 0x020fe200000000ff */
[----:B--2---:R-:W-:-:S03]  /*02f0*/  I2FP.F32.S32 R25, R25 ;  /* 0x0000001900197245 */ /* 0x004fc60000201400 */
[----:B------:R-:W-:Y:S01]  /*0300*/  IMAD R9, R21, UR7, R34 ;  /* 0x0000000715097c24 */ /* 0x000fe2000f8e0222 */
[----:B------:R-:W-:Y:S01]  /*0310*/  I2FP.F32.S32 R32, R20 ;  /* 0x0000001400207245 */ /* 0x000fe20000201400 */
[----:B------:R-:W-:Y:S01]  /*0320*/  FFMA R29, R19, R29, R26 ;  /* 0x0000001d131d7223 */ /* 0x000fe2000000001a */
[----:B------:R-:W-:Y:S01]  /*0330*/  FFMA R26, R0, R25, RZ ;  /* 0x00000019001a7223 */ /* 0x000fe200000000ff */
[----:B------:R-:W-:Y:S01]  /*0340*/  I2FP.F32.S32 R30, R8 ;  /* 0x00000008001e7245 */ /* 0x000fe20000201400 */
[----:B------:R-:W-:-:S04]  /*0350*/  IMAD.WIDE R8, R9, 0x4, R22 ;  /* 0x0000000409087825 */ /* 0x000fc800078e0216 */
[----:B------:R-:W-:Y:S01]  /*0360*/  FFMA R31, R19, R30, R26 ;  /* 0x0000001e131f7223 */ /* 0x000fe2000000001a */
[----:B------:R-:W-:Y:S01]  /*0370*/  FFMA R26, R6, R32, R29 ;  /* 0x00000020061a7223 */ /* 0x000fe2000000001d */
[----:B------:R-:W-:Y:S01]  /*0380*/  FADD R32, RZ, R0 ;  /* 0x00000000ff207221 */ /* 0x000fe20000000000 */
[----:B------:R-:W-:Y:S01]  /*0390*/  I2FP.F32.S32 R30, R18 ;  /* 0x00000012001e7245 */ /* 0x000fe20000201400 */
[----:B------:R-:W2:Y:S04]  /*03a0*/  LDG.E R20, desc[UR4][R8.64] ;  /* 0x0000000408147981 */ /* 0x000ea8000c1e1900 */
[----:B------:R-:W3:Y:S01]  /*03b0*/  LDG.E R18, desc[UR4][R2.64+0x10] ;  /* 0x0000100402127981 */ /* 0x000ee2000c1e1900 */
[----:B------:R-:W-:Y:S01]  /*03c0*/  FADD R29, R32, R19 ;  /* 0x00000013201d7221 */ /* 0x000fe20000000000 */
[----:B------:R-:W-:-:S02]  /*03d0*/  IADD3 R19, PT, PT, R21, UR6, RZ ;  /* 0x0000000615137c10 */ /* 0x000fc4000fffe0ff */
[----:B------:R-:W-:Y:S01]  /*03e0*/  I2FP.F32.S32 R7, R7 ;  /* 0x0000000700077245 */ /* 0x000fe20000201400 */
[----:B------:R-:W-:Y:S01]  /*03f0*/  FADD R32, R29, R6 ;  /* 0x000000061d207221 */ /* 0x000fe20000000000 */
[----:B------:R-:W4:Y:S01]  /*0400*/  LDG.E R21, desc[UR4][R4.64+0x14] ;  /* 0x0000140404157981 */ /* 0x000f22000c1e1900 */
[----:B------:R-:W-:Y:S02]  /*0410*/  IMAD R29, R19, UR7, R34 ;  /* 0x00000007131d7c24 */ /* 0x000fe4000f8e0222 */
[----:B------:R-:W-:Y:S01]  /*0420*/  FFMA R30, R6, R30, R31 ;  /* 0x0000001e061e7223 */ /* 0x000fe2000000001f */
[----:B------:R-:W-:Y:S01]  /*0430*/  FFMA R31, R37, R7, R26 ;  /* 0x00000007251f7223 */ /* 0x000fe2000000001a */
[----:B------:R-:W-:Y:S01]  /*0440*/  IMAD.WIDE R6, R29, 0x4, R22 ;  /* 0x000000041d067825 */ /* 0x000fe200078e0216 */
[----:B------:R-:W-:Y:S01]  /*0450*/  I2FP.F32.S32 R28, R28 ;  /* 0x0000001c001c7245 */ /* 0x000fe20000201400 */
[----:B------:R-:W5:Y:S04]  /*0460*/  LDG.E R29, desc[UR4][R4.64+0x20] ;  /* 0x00002004041d7981 */ /* 0x000f68000c1e1900 */
[----:B------:R-:W5:Y:S01]  /*0470*/  LDG.E R26, desc[UR4][R6.64] ;  /* 0x00000004061a7981 */ /* 0x000f62000c1e1900 */
[----:B------:R-:W-:Y:S01]  /*0480*/  I2FP.F32.S32 R36, R27 ;  /* 0x0000001b00247245 */ /* 0x000fe20000201400 */
[----:B------:R-:W-:Y:S01]  /*0490*/  FFMA R35, R37, R28, R30 ;  /* 0x0000001c25237223 */ /* 0x000fe2000000001e */
[----:B------:R-:W-:Y:S01]  /*04a0*/  IADD3 R19, PT, PT, R19, UR6, RZ ;  /* 0x0000000613137c10 */ /* 0x000fe2000fffe0ff */
[----:B------:R-:W-:Y:S01]  /*04b0*/  FADD R37, R32, R37 ;  /* 0x0000002520257221 */ /* 0x000fe20000000000 */
[----:B------:R-:W5:Y:S04]  /*04c0*/  LDG.E R30, desc[UR4][R2.64+0x18] ;  /* 0x00001804021e7981 */ /* 0x000f68000c1e1900 */
[----:B------:R-:W5:Y:S04]  /*04d0*/  LDG.E R32, desc[UR4][R2.64+0x20] ;  /* 0x0000200402207981 */ /* 0x000f68000c1e1900 */
[----:B------:R-:W5:Y:S04]  /*04e0*/  LDG.E R27, desc[UR4][R4.64+0x18] ;  /* 0x00001804041b7981 */ /* 0x000f68000c1e1900 */
[----:B------:R-:W5:Y:S01]  /*04f0*/  LDG.E R28, desc[UR4][R4.64+0x1c] ;  /* 0x00001c04041c7981 */ /* 0x000f62000c1e1900 */
[----:B--2---:R-:W-:-:S03]  /*0500*/  FFMA R36, R20, R36, R31 ;  /* 0x0000002414247223 */ /* 0x004fc6000000001f */
[----:B------:R0:W2:Y:S01]  /*0510*/  LDG.E R31, desc[UR4][R2.64+0x1c] ;  /* 0x00001c04021f7981 */ /* 0x0000a2000c1e1900 */
[----:B---3--:R-:W-:Y:S01]  /*0520*/  I2FP.F32.S32 R18, R18 ;  /* 0x0000001200127245 */ /* 0x008fe20000201400 */
[----:B------:R-:W-:-:S04]  /*0530*/  FADD R37, R37, R20 ;  /* 0x0000001425257221 */ /* 0x000fc80000000000 */
[----:B------:R-:W-:Y:S01]  /*0540*/  FFMA R35, R20, R18, R35 ;  /* 0x0000001214237223 */ /* 0x000fe20000000023 */
[C---:B------:R-:W-:Y:S01]  /*0550*/  IMAD R18, R19.reuse, UR7, R34 ;  /* 0x0000000713127c24 */ /* 0x040fe2000f8e0222 */
[----:B0-----:R-:W-:Y:S02]  /*0560*/  IADD3 R3, PT, PT, R19, UR6, RZ ;  /* 0x0000000613037c10 */ /* 0x001fe4000fffe0ff */
[----:B----4-:R-:W-:Y:S01]  /*0570*/  I2FP.F32.S32 R4, R21 ;  /* 0x0000001500047245 */ /* 0x010fe20000201400 */
[----:B------:R-:W-:Y:S01]  /*0580*/  IMAD.WIDE R20, R18, 0x4, R22 ;  /* 0x0000000412147825 */ /* 0x000fe200078e0216 */
[----:B------:R-:W-:-:S03]  /*0590*/  IADD3 R5, PT, PT, R3, UR6, RZ ;  /* 0x0000000603057c10 */ /* 0x000fc6000fffe0ff */
[--C-:B------:R-:W-:Y:S02]  /*05a0*/  IMAD R19, R3, UR7, R34.reuse ;  /* 0x0000000703137c24 */ /* 0x100fe4000f8e0222 */
[----:B------:R-:W-:Y:S01]  /*05b0*/  IMAD R5, R5, UR7, R34 ;  /* 0x0000000705057c24 */ /* 0x000fe2000f8e0222 */
[----:B------:R-:W3:Y:S01]  /*05c0*/  LDG.E R3, desc[UR4][R20.64] ;  /* 0x0000000414037981 */ /* 0x000ee2000c1e1900 */
[----:B------:R-:W-:Y:S01]  /*05d0*/  IMAD.WIDE R18, R19, 0x4, R22 ;  /* 0x0000000413127825 */ /* 0x000fe200078e0216 */
[----:B------:R-:W-:-:S03]  /*05e0*/  I2FP.F32.S32 R2, R33 ;  /* 0x0000002100027245 */ /* 0x000fc60000201400 */
[C---:B-----5:R-:W-:Y:S01]  /*05f0*/  FFMA R36, R26.reuse, R4, R36 ;  /* 0x000000041a247223 */ /* 0x060fe20000000024 */
[----:B------:R-:W-:Y:S01]  /*0600*/  IMAD.WIDE R22, R5, 0x4, R22 ;  /* 0x0000000405167825 */ /* 0x000fe200078e0216 */
[----:B------:R-:W4:Y:S03]  /*0610*/  LDG.E R4, desc[UR4][R18.64] ;  /* 0x0000000412047981 */ /* 0x000f26000c1e1900 */
[----:B------:R-:W-:Y:S01]  /*0620*/  FFMA R2, R26, R2, R35 ;  /* 0x000000021a027223 */ /* 0x000fe20000000023 */
[----:B------:R-:W-:Y:S02]  /*0630*/  FADD R34, R37, R26 ;  /* 0x0000001a25227221 */ /* 0x000fe40000000000 */
[----:B------:R-:W5:Y:S01]  /*0640*/  LDG.E R26, desc[UR4][R22.64] ;  /* 0x00000004161a7981 */ /* 0x000f62000c1e1900 */
[----:B------:R-:W-:Y:S02]  /*0650*/  I2FP.F32.S32 R5, R27 ;  /* 0x0000001b00057245 */ /* 0x000fe40000201400 */
[----:B------:R-:W-:-:S02]  /*0660*/  I2FP.F32.S32 R30, R30 ;  /* 0x0000001e001e7245 */ /* 0x000fc40000201400 */
[----:B------:R-:W-:Y:S02]  /*0670*/  I2FP.F32.S32 R28, R28 ;  /* 0x0000001c001c7245 */ /* 0x000fe40000201400 */
[----:B------:R-:W-:Y:S02]  /*0680*/  I2FP.F32.S32 R29, R29 ;  /* 0x0000001d001d7245 */ /* 0x000fe40000201400 */
[----:B------:R-:W-:Y:S01]  /*0690*/  I2FP.F32.S32 R32, R32 ;  /* 0x0000002000207245 */ /* 0x000fe20000201400 */
[----:B------:R-:W-:Y:S01]  /*06a0*/  BSSY.RECONVERGENT B0, `(.L_x_4) ;  /* 0x000002c000007945 */ /* 0x000fe20003800200 */
[----:B--2---:R-:W-:Y:S01]  /*06b0*/  I2FP.F32.S32 R31, R31 ;  /* 0x0000001f001f7245 */ /* 0x004fe20000201400 */
[----:B---3--:R-:W-:-:S04]  /*06c0*/  FADD R27, R34, R3 ;  /* 0x00000003221b7221 */ /* 0x008fc80000000000 */
[----:B----4-:R-:W-:-:S05]  /*06d0*/  FADD R27, R27, R4 ;  /* 0x000000041b1b7221 */ /* 0x010fca0000000000 */
[----:B-----5:R-:W-:Y:S01]  /*06e0*/  FSETP.GT.AND P0, PT, R27, -R26, PT ;  /* 0x8000001a1b00720b */ /* 0x020fe20003f04000 */
[C---:B------:R-:W-:Y:S01]  /*06f0*/  FFMA R5, R3.reuse, R5, R36 ;  /* 0x0000000503057223 */ /* 0x040fe20000000024 */
[----:B------:R-:W-:-:S03]  /*0700*/  FFMA R3, R3, R30, R2 ;  /* 0x0000001e03037223 */ /* 0x000fc60000000002 */
[C---:B------:R-:W-:Y:S01]  /*0710*/  FFMA R5, R4.reuse, R28, R5 ;  /* 0x0000001c04057223 */ /* 0x040fe20000000005 */
[----:B------:R-:W-:-:S03]  /*0720*/  FFMA R31, R4, R31, R3 ;  /* 0x0000001f041f7223 */ /* 0x000fc60000000003 */
[C---:B------:R-:W-:Y:S01]  /*0730*/  FFMA R3, R26.reuse, R29, R5 ;  /* 0x0000001d1a037223 */ /* 0x040fe20000000005 */
[----:B------:R-:W-:Y:S01]  /*0740*/  FFMA R2, R26, R32, R31 ;  /* 0x000000201a027223 */ /* 0x000fe2000000001f */
[----:B------:R-:W-:Y:S02]  /*0750*/  FADD R26, R27, R26 ;  /* 0x0000001a1b1a7221 */ /* 0x000fe40000000000 */
[----:B------:R-:W-:Y:S05]  /*0760*/  @!P0 BRA `(.L_x_5) ;  /* 0x00000000007c8947 */ /* 0x000fea0003800000 */
[----:B------:R-:W0:Y:S01]  /*0770*/  MUFU.RCP R5, R26 ;  /* 0x0000001a00057308 */ /* 0x000e220000001000 */
[----:B------:R-:W-:Y:S07]  /*0780*/  BSSY.RECONVERGENT B1, `(.L_x_6) ;  /* 0x000000c000017945 */ /* 0x000fee0003800200 */
[----:B------:R-:W1:Y:S01]  /*0790*/  FCHK P0, R3, R26 ;  /* 0x0000001a03007302 */ /* 0x000e620000000000 */
[----:B0-----:R-:W-:-:S04]  /*07a0*/  FFMA R4, -R26, R5, 1 ;  /* 0x3f8000001a047423 */ /* 0x001fc80000000105 */
[----:B------:R-:W-:-:S04]  /*07b0*/  FFMA R4, R5, R4, R5 ;  /* 0x0000000405047223 */ /* 0x000fc80000000005 */
[----:B------:R-:W-:-:S04]  /*07c0*/  FFMA R5, R3, R4, RZ ;  /* 0x0000000403057223 */ /* 0x000fc800000000ff */
[----:B------:R-:W-:-:S04]  /*07d0*/  FFMA R27, -R26, R5, R3 ;  /* 0x000000051a1b7223 */ /* 0x000fc80000000103 */
[----:B------:R-:W-:Y:S01]  /*07e0*/  FFMA R4, R4, R27, R5 ;  /* 0x0000001b04047223 */ /* 0x000fe20000000005 */
[----:B-1----:R-:W-:Y:S06]  /*07f0*/  @!P0 BRA `(.L_x_7) ;  /* 0x0000000000108947 */ /* 0x002fec0003800000 */
[----:B------:R-:W-:Y:S02]  /*0800*/  MOV R4, R3 ;  /* 0x0000000300047202 */ /* 0x000fe40000000f00 */
[----:B------:R-:W-:Y:S02]  /*0810*/  MOV R5, R26 ;  /* 0x0000001a00057202 */ /* 0x000fe40000000f00 */
[----:B------:R-:W-:-:S07]  /*0820*/  MOV R28, 0x840 ;  /* 0x00000840001c7802 */ /* 0x000fce0000000f00 */
[----:B------:R-:W-:Y:S05]  /*0830*/  CALL.REL.NOINC `($__internal_0_$__cuda_sm3x_div_rn_noftz_f32_slowpath) ;  /* 0x0000000800e07944 */ /* 0x000fea0003c00000 */
.L_x_7:
[----:B------:R-:W-:Y:S05]  /*0840*/  BSYNC.RECONVERGENT B1 ;  /* 0x0000000000017941 */ /* 0x000fea0003800200 */
.L_x_6:
[----:B------:R-:W0:Y:S01]  /*0850*/  MUFU.RCP R3, R26 ;  /* 0x0000001a00037308 */ /* 0x000e220000001000 */
[----:B------:R-:W-:Y:S07]  /*0860*/  BSSY.RECONVERGENT B1, `(.L_x_8) ;  /* 0x000000e000017945 */ /* 0x000fee0003800200 */
[----:B------:R-:W1:Y:S01]  /*0870*/  FCHK P0, R2, R26 ;  /* 0x0000001a02007302 */ /* 0x000e620000000000 */
[----:B0-----:R-:W-:-:S04]  /*0880*/  FFMA R28, -R26, R3, 1 ;  /* 0x3f8000001a1c7423 */ /* 0x001fc80000000103 */
[----:B------:R-:W-:Y:S01]  /*0890*/  FFMA R30, R3, R28, R3 ;  /* 0x0000001c031e7223 */ /* 0x000fe20000000003 */
[----:B------:R-:W-:-:S03]  /*08a0*/  MOV R3, R4 ;  /* 0x0000000400037202 */ /* 0x000fc60000000f00 */
        /* <DEDUP_REMOVED lines=8> */
[----:B------:R-:W-:-:S07]  /*0930*/  MOV R5, R4 ;  /* 0x0000000400057202 */ /* 0x000fce0000000f00 */
.L_x_9:
[----:B------:R-:W-:Y:S05]  /*0940*/  BSYNC.RECONVERGENT B1 ;  /* 0x0000000000017941 */ /* 0x000fea0003800200 */
.L_x_8:
[----:B------:R-:W-:-:S07]  /*0950*/  MOV R2, R5 ;  /* 0x0000000500027202 */ /* 0x000fce0000000f00 */
.L_x_5:
[----:B------:R-:W-:Y:S05]  /*0960*/  BSYNC.RECONVERGENT B0 ;  /* 0x0000000000007941 */ /* 0x000fea0003800200 */
.L_x_4:
[----:B------:R-:W0:Y:S01]  /*0970*/  LDC.64 R4, c[0x4][0x10] ;  /* 0x01000400ff047b82 */ /* 0x000e220000000a00 */
[----:B------:R-:W-:-:S07]  /*0980*/  FMUL R25, R25, R2 ;  /* 0x0000000219197220 */ /* 0x000fce0000400000 */
[----:B------:R-:W1:Y:S01]  /*0990*/  LDC R27, c[0x0][0x388] ;  /* 0x0000e200ff1b7b82 */ /* 0x000e620000000800 */
[----:B0-----:R-:W2:Y:S01]  /*09a0*/  LDG.E R29, desc[UR4][R4.64] ;  /* 0x00000004041d7981 */ /* 0x001ea2000c1e1900 */
[----:B------:R-:W-:Y:S01]  /*09b0*/  FFMA R25, R24, R3, R25 ;  /* 0x0000000318197223 */ /* 0x000fe20000000019 */
[----:B------:R-:W-:-:S03]  /*09c0*/  FMUL R30, R2, R2 ;  /* 0x00000002021e7220 */ /* 0x000fc60000400000 */
[----:B------:R-:W-:Y:S01]  /*09d0*/  FMUL R25, R25, 3 ;  /* 0x4040000019197820 */ /* 0x000fe20000400000 */
[----:B------:R-:W-:-:S03]  /*09e0*/  FFMA R30, R3, R3, R30 ;  /* 0x00000003031e7223 */ /* 0x000fc6000000001e */
[C---:B------:R-:W-:Y:S01]  /*09f0*/  FADD R24, R25.reuse, 1 ;  /* 0x3f80000019187421 */ /* 0x040fe20000000000 */
[----:B------:R-:W-:-:S04]  /*0a00*/  FMUL R28, R25, 0.5 ;  /* 0x3f000000191c7820 */ /* 0x000fc80000400000 */
[----:B------:R-:W-:Y:S02]  /*0a10*/  FFMA R33, R25, R28, R24 ;  /* 0x0000001c19217223 */ /* 0x000fe40000000018 */
[----:B------:R-:W0:Y:S02]  /*0a20*/  LDC.64 R24, c[0x4][0x8] ;  /* 0x01000200ff187b82 */ /* 0x000e240000000a00 */
[----:B------:R-:W-:Y:S01]  /*0a30*/  FFMA R32, R30, -1.5, R33 ;  /* 0xbfc000001e207823 */ /* 0x000fe20000000021 */
[----:B--2---:R-:W-:-:S05]  /*0a40*/  FMUL R31, R26, R29 ;  /* 0x0000001d1a1f7220 */ /* 0x004fca0000400000 */
[----:B------:R-:W2:Y:S01]  /*0a50*/  LDC.64 R28, c[0x4][RZ] ;  /* 0x01000000ff1c7b82 */ /* 0x000ea20000000a00 */
[----:B------:R-:W-:Y:S01]  /*0a60*/  FMUL R32, R31, R32 ;  /* 0x000000201f207220 */ /* 0x000fe20000400000 */
[----:B-1----:R-:W-:-:S03]  /*0a70*/  FADD R31, -R27, 1 ;  /* 0x3f8000001b1f7421 */ /* 0x002fc60000000100 */
[----:B------:R-:W-:-:S04]  /*0a80*/  FMUL R33, R32, R27 ;  /* 0x0000001b20217220 */ /* 0x000fc80000400000 */
[----:B------:R-:W-:-:S05]  /*0a90*/  FFMA R35, R0, R31, R33 ;  /* 0x0000001f00237223 */ /* 0x000fca0000000021 */
[----:B------:R1:W-:Y:S04]  /*0aa0*/  STG.E desc[UR4][R16.64], R35 ;  /* 0x0000002310007986 */ /* 0x0003e8000c101904 */
[----:B0-----:R-:W3:Y:S04]  /*0ab0*/  LDG.E R34, desc[UR4][R24.64+0x4] ;  /* 0x0000040418227981 */ /* 0x001ee8000c1e1900 */
[----:B------:R-:W4:Y:S04]  /*0ac0*/  LDG.E R33, desc[UR4][R4.64+0x4] ;  /* 0x0000040404217981 */ /* 0x000f28000c1e1900 */
[----:B--2---:R-:W2:Y:S04]  /*0ad0*/  LDG.E R32, desc[UR4][R28.64+0x4] ;  /* 0x000004041c207981 */ /* 0x004ea8000c1e1900 */
[----:B------:R-:W5:Y:S01]  /*0ae0*/  LDG.E R0, desc[UR4][R14.64] ;  /* 0x000000040e007981 */ /* 0x000f62000c1e1900 */
[----:B---3--:R-:W-:-:S05]  /*0af0*/  I2FP.F32.S32 R37, R34 ;  /* 0x0000002200257245 */ /* 0x008fca0000201400 */
[----:B------:R-:W-:Y:S01]  /*0b00*/  FMUL R37, R37, R2 ;  /* 0x0000000225257220 */ /* 0x000fe20000400000 */
[----:B--2---:R-:W-:-:S05]  /*0b10*/  I2FP.F32.S32 R32, R32 ;  /* 0x0000002000207245 */ /* 0x004fca0000201400 */
[----:B------:R-:W-:-:S04]  /*0b20*/  FFMA R32, R32, R3, R37 ;  /* 0x0000000320207223 */ /* 0x000fc80000000025 */
[----:B------:R-:W-:-:S04]  /*0b30*/  FMUL R32, R32, 3 ;  /* 0x4040000020207820 */ /* 0x000fc80000400000 */
[C---:B------:R-:W-:Y:S01]  /*0b40*/  FADD R37, R32.reuse, 1 ;  /* 0x3f80000020257421 */ /* 0x040fe20000000000 */
[----:B-1----:R-:W-:-:S04]  /*0b50*/  FMUL R16, R32, 0.5 ;  /* 0x3f00000020107820 */ /* 0x002fc80000400000 */
[----:B------:R-:W-:Y:S01]  /*0b60*/  FFMA R37, R32, R16, R37 ;  /* 0x0000001020257223 */ /* 0x000fe20000000025 */
[----:B----4-:R-:W-:-:S03]  /*0b70*/  FMUL R33, R26, R33 ;  /* 0x000000211a217220 */ /* 0x010fc60000400000 */
[----:B------:R-:W-:-:S04]  /*0b80*/  FFMA R16, R30, -1.5, R37 ;  /* 0xbfc000001e107823 */ /* 0x000fc80000000025 */
[----:B------:R-:W-:-:S04]  /*0b90*/  FMUL R16, R33, R16 ;  /* 0x0000001021107220 */ /* 0x000fc80000400000 */
[----:B------:R-:W-:-:S04]  /*0ba0*/  FMUL R16, R16, R27 ;  /* 0x0000001b10107220 */ /* 0x000fc80000400000 */
[----:B-----5:R-:W-:-:S05]  /*0bb0*/  FFMA R33, R31, R0, R16 ;  /* 0x000000001f217223 */ /* 0x020fca0000000010 */
[----:B------:R0:W-:Y:S04]  /*0bc0*/  STG.E desc[UR4][R14.64], R33 ;  /* 0x000000210e007986 */ /* 0x0001e8000c101904 */
[----:B------:R-:W2:Y:S04]  /*0bd0*/  LDG.E R32, desc[UR4][R24.64+0x8] ;  /* 0x0000080418207981 */ /* 0x000ea8000c1e1900 */
[----:B------:R-:W3:Y:S04]  /*0be0*/  LDG.E R16, desc[UR4][R28.64+0x8] ;  /* 0x000008041c107981 */ /* 0x000ee8000c1e1900 */
[----:B------:R-:W4:Y:S04]  /*0bf0*/  LDG.E R17, desc[UR4][R4.64+0x8] ;  /* 0x0000080404117981 */ /* 0x000f28000c1e1900 */
[----:B------:R-:W5:Y:S01]  /*0c00*/  LDG.E R0, desc[UR4][R12.64] ;  /* 0x000000040c007981 */ /* 0x000f62000c1e1900 */
[----:B--2---:R-:W-:-:S02]  /*0c10*/  I2FP.F32.S32 R35, R32 ;  /* 0x0000002000237245 */ /* 0x004fc40000201400 */
[----:B---3--:R-:W-:-:S03]  /*0c20*/  I2FP.F32.S32 R16, R16 ;  /* 0x0000001000107245 */ /* 0x008fc60000201400 */
[----:B------:R-:W-:-:S04]  /*0c30*/  FMUL R35, R35, R2 ;  /* 0x0000000223237220 */ /* 0x000fc80000400000 */
[----:B------:R-:W-:-:S04]  /*0c40*/  FFMA R16, R16, R3, R35 ;  /* 0x0000000310107223 */ /* 0x000fc80000000023 */
[----:B------:R-:W-:-:S04]  /*0c50*/  FMUL R16, R16, 3 ;  /* 0x4040000010107820 */ /* 0x000fc80000400000 */
[C---:B------:R-:W-:Y:S01]  /*0c60*/  FADD R35, R16.reuse, 1 ;  /* 0x3f80000010237421 */ /* 0x040fe20000000000 */
[----:B0-----:R-:W-:-:S04]  /*0c70*/  FMUL R14, R16, 0.5 ;  /* 0x3f000000100e7820 */ /* 0x001fc80000400000 */
        /* <DEDUP_REMOVED lines=82> */
[----:B------:R-:W0:Y:S01]  /*11a0*/  LDG.E R8, desc[UR4][R18.64] ;  /* 0x0000000412087981 */ /* 0x000e22000c1e1900 */
[----:B--2---:R-:W-:-:S02]  /*11b0*/  I2FP.F32.S32 R9, R6 ;  /* 0x0000000600097245 */ /* 0x004fc40000201400 */
[----:B---3--:R-:W-:-:S03]  /*11c0*/  I2FP.F32.S32 R0, R0 ;  /* 0x0000000000007245 */ /* 0x008fc60000201400 */
[----:B------:R-:W-:-:S04]  /*11d0*/  FMUL R9, R9, R2 ;  /* 0x0000000209097220 */ /* 0x000fc80000400000 */
[----:B------:R-:W-:-:S04]  /*11e0*/  FFMA R0, R0, R3, R9 ;  /* 0x0000000300007223 */ /* 0x000fc80000000009 */
[----:B------:R-:W-:-:S04]  /*11f0*/  FMUL R0, R0, 3 ;  /* 0x4040000000007820 */ /* 0x000fc80000400000 */
[C---:B------:R-:W-:Y:S01]  /*1200*/  FADD R9, R0.reuse, 1 ;  /* 0x3f80000000097421 */ /* 0x040fe20000000000 */
[----:B------:R-:W-:-:S04]  /*1210*/  FMUL R6, R0, 0.5 ;  /* 0x3f00000000067820 */ /* 0x000fc80000400000 */
[----:B------:R-:W-:Y:S01]  /*1220*/  FFMA R9, R0, R6, R9 ;  /* 0x0000000600097223 */ /* 0x000fe20000000009 */
[----:B----4-:R-:W-:-:S03]  /*1230*/  FMUL R11, R26, R11 ;  /* 0x0000000b1a0b7220 */ /* 0x010fc60000400000 */
[----:B------:R-:W-:-:S04]  /*1240*/  FFMA R0, R30, -1.5, R9 ;  /* 0xbfc000001e007823 */ /* 0x000fc80000000009 */
[----:B------:R-:W-:-:S04]  /*1250*/  FMUL R0, R11, R0 ;  /* 0x000000000b007220 */ /* 0x000fc80000400000 */
[----:B------:R-:W-:-:S04]  /*1260*/  FMUL R0, R0, R27 ;  /* 0x0000001b00007220 */ /* 0x000fc80000400000 */
[----:B0-----:R-:W-:-:S05]  /*1270*/  FFMA R7, R31, R8, R0 ;  /* 0x000000081f077223 */ /* 0x001fca0000000000 */
[----:B------:R-:W-:Y:S04]  /*1280*/  STG.E desc[UR4][R18.64], R7 ;  /* 0x0000000712007986 */ /* 0x000fe8000c101904 */
        /* <DEDUP_REMOVED lines=16> */
[----:B-----5:R-:W-:-:S05]  /*1390*/  FFMA R31, R31, R6, R26 ;  /* 0x000000061f1f7223 */ /* 0x020fca000000001a */
[----:B------:R-:W-:Y:S01]  /*13a0*/  STG.E desc[UR4][R22.64], R31 ;  /* 0x0000001f16007986 */ /* 0x000fe2000c101904 */
[----:B------:R-:W-:Y:S05]  /*13b0*/  EXIT ;  /* 0x000000000000794d */ /* 0x000fea0003800000 */
        .weak           $__internal_0_$__cuda_sm3x_div_rn_noftz_f32_slowpath
        .type           $__internal_0_$__cuda_sm3x_div_rn_noftz_f32_slowpath,@function
        .size           $__internal_0_$__cuda_sm3x_div_rn_noftz_f32_slowpath,(.L_x_22 - $__internal_0_$__cuda_sm3x_div_rn_noftz_f32_slowpath)
$__internal_0_$__cuda_sm3x_div_rn_noftz_f32_slowpath:
[----:B------:R-:W-:Y:S01]  /*13c0*/  SHF.R.U32.HI R27, RZ, 0x17, R5 ;  /* 0x00000017ff1b7819 */ /* 0x000fe20000011605 */
[----:B------:R-:W-:Y:S01]  /*13d0*/  BSSY.RECONVERGENT B2, `(.L_x_10) ;  /* 0x0000062000027945 */ /* 0x000fe20003800200 */
[----:B------:R-:W-:Y:S02]  /*13e0*/  SHF.R.U32.HI R30, RZ, 0x17, R4 ;  /* 0x00000017ff1e7819 */ /* 0x000fe40000011604 */
[----:B------:R-:W-:Y:S02]  /*13f0*/  LOP3.LUT R27, R27, 0xff, RZ, 0xc0, !PT ;  /* 0x000000ff1b1b7812 */ /* 0x000fe400078ec0ff */
[----:B------:R-:W-:Y:S02]  /*1400*/  LOP3.LUT R30, R30, 0xff, RZ, 0xc0, !PT ;  /* 0x000000ff1e1e7812 */ /* 0x000fe400078ec0ff */
[----:B------:R-:W-:Y:S02]  /*1410*/  IADD3 R32, PT, PT, R27, -0x1, RZ ;  /* 0xffffffff1b207810 */ /* 0x000fe40007ffe0ff */
[----:B------:R-:W-:-:S02]  /*1420*/  IADD3 R31, PT, PT, R30, -0x1, RZ ;  /* 0xffffffff1e1f7810 */ /* 0x000fc40007ffe0ff */
[----:B------:R-:W-:-:S04]  /*1430*/  ISETP.GT.U32.AND P0, PT, R32, 0xfd, PT ;  /* 0x000000fd2000780c */ /* 0x000fc80003f04070 */
[----:B------:R-:W-:-:S13]  /*1440*/  ISETP.GT.U32.OR P0, PT, R31, 0xfd, P0 ;  /* 0x000000fd1f00780c */ /* 0x000fda0000704470 */
[----:B------:R-:W-:Y:S01]  /*1450*/  @!P0 MOV R29, RZ ;  /* 0x000000ff001d8202 */ /* 0x000fe20000000f00 */
[----:B------:R-:W-:Y:S06]  /*1460*/  @!P0 BRA `(.L_x_11) ;  /* 0x00000000005c8947 */ /* 0x000fec0003800000 */
[----:B------:R-:W-:Y:S02]  /*1470*/  FSETP.GTU.FTZ.AND P0, PT, |R4|, +INF , PT ;  /* 0x7f8000000400780b */ /* 0x000fe40003f1c200 */
[----:B------:R-:W-:-:S04]  /*1480*/  FSETP.GTU.FTZ.AND P1, PT, |R5|, +INF , PT ;  /* 0x7f8000000500780b */ /* 0x000fc80003f3c200 */
[----:B------:R-:W-:-:S13]  /*1490*/  PLOP3.LUT P0, PT, P0, P1, PT, 0xf8, 0x8f ;  /* 0x00000000008f781c */ /* 0x000fda0000703f70 */
[----:B------:R-:W-:Y:S05]  /*14a0*/  @P0 BRA `(.L_x_12) ;  /* 0x00000004004c0947 */ /* 0x000fea0003800000 */
[----:B------:R-:W-:-:S13]  /*14b0*/  LOP3.LUT P0, RZ, R5, 0x7fffffff, R4, 0xc8, !PT ;  /* 0x7fffffff05ff7812 */ /* 0x000fda000780c804 */
[----:B------:R-:W-:Y:S05]  /*14c0*/  @!P0 BRA `(.L_x_13) ;  /* 0x00000004003c8947 */ /* 0x000fea0003800000 */
[C---:B------:R-:W-:Y:S02]  /*14d0*/  FSETP.NEU.FTZ.AND P2, PT, |R4|.reuse, +INF , PT ;  /* 0x7f8000000400780b */ /* 0x040fe40003f5d200 */
[----:B------:R-:W-:Y:S02]  /*14e0*/  FSETP.NEU.FTZ.AND P1, PT, |R5|, +INF , PT ;  /* 0x7f8000000500780b */ /* 0x000fe40003f3d200 */
[----:B------:R-:W-:-:S11]  /*14f0*/  FSETP.NEU.FTZ.AND P0, PT, |R4|, +INF , PT ;  /* 0x7f8000000400780b */ /* 0x000fd60003f1d200 */
[----:B------:R-:W-:Y:S05]  /*1500*/  @!P1 BRA !P2, `(.L_x_13) ;  /* 0x00000004002c9947 */ /* 0x000fea0005000000 */
[----:B------:R-:W-:-:S04]  /*1510*/  LOP3.LUT P2, RZ, R4, 0x7fffffff, RZ, 0xc0, !PT ;  /* 0x7fffffff04ff7812 */ /* 0x000fc8000784c0ff */
[----:B------:R-:W-:-:S13]  /*1520*/  PLOP3.LUT P1, PT, P1, P2, PT, 0x2f, 0xf2 ;  /* 0x0000000000f2781c */ /* 0x000fda0000f24577 */
[----:B------:R-:W-:Y:S05]  /*1530*/  @P1 BRA `(.L_x_14) ;  /* 0x0000000400181947 */ /* 0x000fea0003800000 */
[----:B------:R-:W-:-:S04]  /*1540*/  LOP3.LUT P1, RZ, R5, 0x7fffffff, RZ, 0xc0, !PT ;  /* 0x7fffffff05ff7812 */ /* 0x000fc8000782c0ff */
[----:B------:R-:W-:-:S13]  /*1550*/  PLOP3.LUT P0, PT, P0, P1, PT, 0x2f, 0xf2 ;  /* 0x0000000000f2781c */ /* 0x000fda0000702577 */
[----:B------:R-:W-:Y:S05]  /*1560*/  @P0 BRA `(.L_x_15) ;  /* 0x0000000400000947 */ /* 0x000fea0003800000 */
[----:B------:R-:W-:Y:S02]  /*1570*/  ISETP.GE.AND P0, PT, R31, RZ, PT ;  /* 0x000000ff1f00720c */ /* 0x000fe40003f06270 */
[----:B------:R-:W-:-:S11]  /*1580*/  ISETP.GE.AND P1, PT, R32, RZ, PT ;  /* 0x000000ff2000720c */ /* 0x000fd60003f26270 */
[----:B------:R-:W-:Y:S01]  /*1590*/  @P0 MOV R29, RZ ;  /* 0x000000ff001d0202 */ /* 0x000fe20000000f00 */
[----:B------:R-:W-:Y:S01]  /*15a0*/  @!P0 FFMA R4, R4, 1.84467440737095516160e+19, RZ ;  /* 0x5f80000004048823 */ /* 0x000fe200000000ff */
[----:B------:R-:W-:Y:S01]  /*15b0*/  @!P0 MOV R29, 0xffffffc0 ;  /* 0xffffffc0001d8802 */ /* 0x000fe20000000f00 */
[----:B------:R-:W-:-:S03]  /*15c0*/  @!P1 FFMA R5, R5, 1.84467440737095516160e+19, RZ ;  /* 0x5f80000005059823 */ /* 0x000fc600000000ff */
[----:B------:R-:W-:-:S07]  /*15d0*/  @!P1 IADD3 R29, PT, PT, R29, 0x40, RZ ;  /* 0x000000401d1d9810 */ /* 0x000fce0007ffe0ff */
.L_x_11:
[----:B------:R-:W-:Y:S01]  /*15e0*/  LEA R32, R27, 0xc0800000, 0x17 ;  /* 0xc08000001b207811 */ /* 0x000fe200078eb8ff */
[----:B------:R-:W-:Y:S01]  /*15f0*/  BSSY.RECONVERGENT B3, `(.L_x_16) ;  /* 0x0000036000037945 */ /* 0x000fe20003800200 */
[----:B------:R-:W-:Y:S02]  /*1600*/  IADD3 R30, PT, PT, R30, -0x7f, RZ ;  /* 0xffffff811e1e7810 */ /* 0x000fe40007ffe0ff */
[----:B------:R-:W-:-:S03]  /*1610*/  IADD3 R33, PT, PT, -R32, R5, RZ ;  /* 0x0000000520217210 */ /* 0x000fc60007ffe1ff */
[C---:B------:R-:W-:Y:S01]  /*1620*/  IMAD R4, R30.reuse, -0x800000, R4 ;  /* 0xff8000001e047824 */ /* 0x040fe200078e0204 */
[----:B------:R-:W0:Y:S01]  /*1630*/  MUFU.RCP R32, R33 ;  /* 0x0000002100207308 */ /* 0x000e220000001000 */
[----:B------:R-:W-:Y:S01]  /*1640*/  FADD.FTZ R5, -R33, -RZ ;  /* 0x800000ff21057221 */ /* 0x000fe20000010100 */
[----:B------:R-:W-:-:S04]  /*1650*/  IADD3 R30, PT, PT, R30, 0x7f, -R27 ;  /* 0x0000007f1e1e7810 */ /* 0x000fc80007ffe81b */
[----:B------:R-:W-:Y:S01]  /*1660*/  IADD3 R30, PT, PT, R30, R29, RZ ;  /* 0x0000001d1e1e7210 */ /* 0x000fe20007ffe0ff */
[----:B0-----:R-:W-:-:S04]  /*1670*/  FFMA R31, R32, R5, 1 ;  /* 0x3f800000201f7423 */ /* 0x001fc80000000005 */
[----:B------:R-:W-:-:S04]  /*1680*/  FFMA R31, R32, R31, R32 ;  /* 0x0000001f201f7223 */ /* 0x000fc80000000020 */
[----:B------:R-:W-:-:S04]  /*1690*/  FFMA R32, R4, R31, RZ ;  /* 0x0000001f04207223 */ /* 0x000fc800000000ff */
[----:B------:R-:W-:-:S04]  /*16a0*/  FFMA R34, R5, R32, R4 ;  /* 0x0000002005227223 */ /* 0x000fc80000000004 */
[----:B------:R-:W-:-:S04]  /*16b0*/  FFMA R32, R31, R34, R32 ;  /* 0x000000221f207223 */ /* 0x000fc80000000020 */
[----:B------:R-:W-:-:S04]  /*16c0*/  FFMA R5, R5, R32, R4 ;  /* 0x0000002005057223 */ /* 0x000fc80000000004 */
[----:B------:R-:W-:-:S05]  /*16d0*/  FFMA R4, R31, R5, R32 ;  /* 0x000000051f047223 */ /* 0x000fca0000000020 */
[----:B------:R-:W-:-:S04]  /*16e0*/  SHF.R.U32.HI R27, RZ, 0x17, R4 ;  /* 0x00000017ff1b7819 */ /* 0x000fc80000011604 */
[----:B------:R-:W-:-:S04]  /*16f0*/  LOP3.LUT R27, R27, 0xff, RZ, 0xc0, !PT ;  /* 0x000000ff1b1b7812 */ /* 0x000fc800078ec0ff */
[----:B------:R-:W-:-:S04]  /*1700*/  IADD3 R27, PT, PT, R27, R30, RZ ;  /* 0x0000001e1b1b7210 */ /* 0x000fc80007ffe0ff */
[----:B------:R-:W-:-:S04]  /*1710*/  IADD3 R29, PT, PT, R27, -0x1, RZ ;  /* 0xffffffff1b1d7810 */ /* 0x000fc80007ffe0ff */
[----:B------:R-:W-:-:S13]  /*1720*/  ISETP.GE.U32.AND P0, PT, R29, 0xfe, PT ;  /* 0x000000fe1d00780c */ /* 0x000fda0003f06070 */
[----:B------:R-:W-:Y:S05]  /*1730*/  @!P0 BRA `(.L_x_17) ;  /* 0x0000000000808947 */ /* 0x000fea0003800000 */
[----:B------:R-:W-:-:S13]  /*1740*/  ISETP.GT.AND P0, PT, R27, 0xfe, PT ;  /* 0x000000fe1b00780c */ /* 0x000fda0003f04270 */
[----:B------:R-:W-:Y:S05]  /*1750*/  @P0 BRA `(.L_x_18) ;  /* 0x00000000006c0947 */ /* 0x000fea0003800000 */
[----:B------:R-:W-:-:S13]  /*1760*/  ISETP.GE.AND P0, PT, R27, 0x1, PT ;  /* 0x000000011b00780c */ /* 0x000fda0003f06270 */
[----:B------:R-:W-:Y:S05]  /*1770*/  @P0 BRA `(.L_x_19) ;  /* 0x0000000000740947 */ /* 0x000fea0003800000 */
[----:B------:R-:W-:Y:S02]  /*1780*/  ISETP.GE.AND P0, PT, R27, -0x18, PT ;  /* 0xffffffe81b00780c */ /* 0x000fe40003f06270 */
[----:B------:R-:W-:-:S11]  /*1790*/  LOP3.LUT R4, R4, 0x80000000, RZ, 0xc0, !PT ;  /* 0x8000000004047812 */ /* 0x000fd600078ec0ff */
[----:B------:R-:W-:Y:S05]  /*17a0*/  @!P0 BRA `(.L_x_19) ;  /* 0x0000000000688947 */ /* 0x000fea0003800000 */
[-CC-:B------:R-:W-:Y:S01]  /*17b0*/  FFMA.RZ R29, R31, R5.reuse, R32.reuse ;  /* 0x000000051f1d7223 */ /* 0x180fe2000000c020 */
[C---:B------:R-:W-:Y:S02]  /*17c0*/  ISETP.NE.AND P2, PT, R27.reuse, RZ, PT ;  /* 0x000000ff1b00720c */ /* 0x040fe40003f45270 */
[----:B------:R-:W-:Y:S02]  /*17d0*/  ISETP.NE.AND P1, PT, R27, RZ, PT ;  /* 0x000000ff1b00720c */ /* 0x000fe40003f25270 */
[----:B------:R-:W-:Y:S01]  /*17e0*/  LOP3.LUT R30, R29, 0x7fffff, RZ, 0xc0, !PT ;  /* 0x007fffff1d1e7812 */ /* 0x000fe200078ec0ff */
[CCC-:B------:R-:W-:Y:S01]  /*17f0*/  FFMA.RP R29, R31.reuse, R5.reuse, R32.reuse ;  /* 0x000000051f1d7223 */ /* 0x1c0fe20000008020 */
[----:B------:R-:W-:Y:S01]  /*1800*/  FFMA.RM R32, R31, R5, R32 ;  /* 0x000000051f207223 */ /* 0x000fe20000004020 */
[----:B------:R-:W-:Y:S02]  /*1810*/  IADD3 R5, PT, PT, R27, 0x20, RZ ;  /* 0x000000201b057810 */ /* 0x000fe40007ffe0ff */
[----:B------:R-:W-:-:S02]  /*1820*/  LOP3.LUT R30, R30, 0x800000, RZ, 0xfc, !PT ;  /* 0x008000001e1e7812 */ /* 0x000fc400078efcff */
[----:B------:R-:W-:Y:S02]  /*1830*/  IADD3 R27, PT, PT, -R27, RZ, RZ ;  /* 0x000000ff1b1b7210 */ /* 0x000fe40007ffe1ff */
[----:B------:R-:W-:Y:S02]  /*1840*/  SHF.L.U32 R5, R30, R5, RZ ;  /* 0x000000051e057219 */ /* 0x000fe400000006ff */
[----:B------:R-:W-:Y:S02]  /*1850*/  FSETP.NEU.FTZ.AND P0, PT, R29, R32, PT ;  /* 0x000000201d00720b */ /* 0x000fe40003f1d000 */
[----:B------:R-:W-:Y:S02]  /*1860*/  SEL R27, R27, RZ, P2 ;  /* 0x000000ff1b1b7207 */ /* 0x000fe40001000000 */
[----:B------:R-:W-:Y:S02]  /*1870*/  ISETP.NE.AND P1, PT, R5, RZ, P1 ;  /* 0x000000ff0500720c */ /* 0x000fe40000f25270 */
[----:B------:R-:W-:-:S02]  /*1880*/  SHF.R.U32.HI R27, RZ, R27, R30 ;  /* 0x0000001bff1b7219 */ /* 0x000fc4000001161e */
[----:B------:R-:W-:Y:S02]  /*1890*/  PLOP3.LUT P0, PT, P0, P1, PT, 0xf8, 0x8f ;  /* 0x00000000008f781c */ /* 0x000fe40000703f70 */
[----:B------:R-:W-:Y:S02]  /*18a0*/  SHF.R.U32.HI R30, RZ, 0x1, R27 ;  /* 0x00000001ff1e7819 */ /* 0x000fe4000001161b */
[----:B------:R-:W-:-:S04]  /*18b0*/  SEL R5, RZ, 0x1, !P0 ;  /* 0x00000001ff057807 */ /* 0x000fc80004000000 */
[----:B------:R-:W-:-:S04]  /*18c0*/  LOP3.LUT R32, R5, 0x1, R30, 0xf8, !PT ;  /* 0x0000000105207812 */ /* 0x000fc800078ef81e */
[----:B------:R-:W-:-:S04]  /*18d0*/  LOP3.LUT R27, R32, R27, RZ, 0xc0, !PT ;  /* 0x0000001b201b7212 */ /* 0x000fc800078ec0ff */
[----:B------:R-:W-:-:S04]  /*18e0*/  IADD3 R27, PT, PT, R30, R27, RZ ;  /* 0x0000001b1e1b7210 */ /* 0x000fc80007ffe0ff */
[----:B------:R-:W-:Y:S01]  /*18f0*/  LOP3.LUT R4, R27, R4, RZ, 0xfc, !PT ;  /* 0x000000041b047212 */ /* 0x000fe200078efcff */
[----:B------:R-:W-:Y:S06]  /*1900*/  BRA `(.L_x_19) ;  /* 0x0000000000107947 */ /* 0x000fec0003800000 */
.L_x_18:
[----:B------:R-:W-:-:S04]  /*1910*/  LOP3.LUT R4, R4, 0x80000000, RZ, 0xc0, !PT ;  /* 0x8000000004047812 */ /* 0x000fc800078ec0ff */
[----:B------:R-:W-:Y:S01]  /*1920*/  LOP3.LUT R4, R4, 0x7f800000, RZ, 0xfc, !PT ;  /* 0x7f80000004047812 */ /* 0x000fe200078efcff */
[----:B------:R-:W-:Y:S06]  /*1930*/  BRA `(.L_x_19) ;  /* 0x0000000000047947 */ /* 0x000fec0003800000 */
.L_x_17:
[----:B------:R-:W-:-:S07]  /*1940*/  LEA R4, R30, R4, 0x17 ;  /* 0x000000041e047211 */ /* 0x000fce00078eb8ff */
.L_x_19:
[----:B------:R-:W-:Y:S05]  /*1950*/  BSYNC.RECONVERGENT B3 ;  /* 0x0000000000037941 */ /* 0x000fea0003800200 */
.L_x_16:
[----:B------:R-:W-:Y:S05]  /*1960*/  BRA `(.L_x_20) ;  /* 0x0000000000207947 */ /* 0x000fea0003800000 */
.L_x_15:
[----:B------:R-:W-:-:S04]  /*1970*/  LOP3.LUT R4, R5, 0x80000000, R4, 0x48, !PT ;  /* 0x8000000005047812 */ /* 0x000fc800078e4804 */
[----:B------:R-:W-:Y:S01]  /*1980*/  LOP3.LUT R4, R4, 0x7f800000, RZ, 0xfc, !PT ;  /* 0x7f80000004047812 */ /* 0x000fe200078efcff */
[----:B------:R-:W-:Y:S06]  /*1990*/  BRA `(.L_x_20) ;  /* 0x0000000000147947 */ /* 0x000fec0003800000 */
.L_x_14:
[----:B------:R-:W-:Y:S01]  /*19a0*/  LOP3.LUT R4, R5, 0x80000000, R4, 0x48, !PT ;  /* 0x8000000005047812 */ /* 0x000fe200078e4804 */
[----:B------:R-:W-:Y:S06]  /*19b0*/  BRA `(.L_x_20) ;  /* 0x00000000000c7947 */ /* 0x000fec0003800000 */
.L_x_13:
[----:B------:R-:W0:Y:S01]  /*19c0*/  MUFU.RSQ R4, -QNAN ;  /* 0xffc0000000047908 */ /* 0x000e220000001400 */
[----:B------:R-:W-:Y:S05]  /*19d0*/  BRA `(.L_x_20) ;  /* 0x0000000000047947 */ /* 0x000fea0003800000 */
.L_x_12:
[----:B------:R-:W-:-:S07]  /*19e0*/  FADD.FTZ R4, R4, R5 ;  /* 0x0000000504047221 */ /* 0x000fce0000010000 */
.L_x_20:
[----:B------:R-:W-:Y:S05]  /*19f0*/  BSYNC.RECONVERGENT B2 ;  /* 0x0000000000027941 */ /* 0x000fea0003800200 */
.L_x_10:
[----:B------:R-:W-:-:S04]  /*1a00*/  HFMA2 R29, -RZ, RZ, 0, 0 ;  /* 0x00000000ff1d7431 */ /* 0x000fc800000001ff */
[----:B0-----:R-:W-:Y:S05]  /*1a10*/  RET.REL.NODEC R28 `(_Z16collision_kernelPffii) ;  /* 0xffffffe41c787950 */ /* 0x001fea0003c3ffff */
.L_x_21:
        /* <DEDUP_REMOVED lines=14> */
.L_x_22:


//--------------------- .nv.global.init           --------------------------
	.section	.nv.global.init,"aw",@progbits
	.align	4
.nv.global.init:
	.type		w_const,@object
	.size		w_const,(cx_const - w_const)
w_const:
        /*0000*/ 	.byte	0x39, 0x8e, 0xe3, 0x3e, 0x39, 0x8e, 0xe3, 0x3d, 0x39, 0x8e, 0xe3, 0x3d, 0x39, 0x8e, 0xe3, 0x3d
        /*0010*/ 	.byte	0x39, 0x8e, 0xe3, 0x3d, 0x39, 0x8e, 0xe3, 0x3c, 0x39, 0x8e, 0xe3, 0x3c, 0x39, 0x8e, 0xe3, 0x3c
        /*0020*/ 	.byte	0x39, 0x8e, 0xe3, 0x3c
	.type		cx_const,@object
	.size		cx_const,(cy_const - cx_const)
cx_const:
        /*0024*/ 	.byte	0x00, 0x00, 0x00, 0x00, 0x01, 0x00, 0x00, 0x00, 0x00, 0x00, 0x00, 0x00, 0xff, 0xff, 0xff, 0xff
        /*0034*/ 	.byte	0x00, 0x00, 0x00, 0x00, 0x01, 0x00, 0x00, 0x00, 0xff, 0xff, 0xff, 0xff, 0xff, 0xff, 0xff, 0xff
        /*0044*/ 	.byte	0x01, 0x00, 0x00, 0x00
	.type		cy_const,@object
	.size		cy_const,(.L_1 - cy_const)
cy_const:
        /*0048*/ 	.byte	0x00, 0x00, 0x00, 0x00, 0x00, 0x00, 0x00, 0x00, 0x01, 0x00, 0x00, 0x00, 0x00, 0x00, 0x00, 0x00
        /*0058*/ 	.byte	0xff, 0xff, 0xff, 0xff, 0x01, 0x00, 0x00, 0x00, 0x01, 0x00, 0x00, 0x00, 0xff, 0xff, 0xff, 0xff
        /*0068*/ 	.byte	0xff, 0xff, 0xff, 0xff
.L_1:


//--------------------- .nv.shared.reserved.0     --------------------------
	.section	.nv.shared.reserved.0,"aw",@nobits
	.weak		__nv_reservedSMEM_offset_0_alias
	.size		__nv_reservedSMEM_offset_0_alias, 0, 64
	.other		__nv_reservedSMEM_offset_0_alias,@"STO_CUDA_RESERVED_SHARED STV_DEFAULT"
__nv_reservedSMEM_offset_0_alias:
	.zero		0
	.zero		64


//--------------------- .nv.constant0._Z17moving_lid_kernelPfiif --------------------------
	.section	.nv.constant0._Z17moving_lid_kernelPfiif,"a",@progbits
	.sectionflags	@""
	.align	4
.nv.constant0._Z17moving_lid_kernelPfiif:
	.zero		916


//--------------------- .nv.constant0._Z18bounce_back_kernelPfPcii --------------------------
	.section	.nv.constant0._Z18bounce_back_kernelPfPcii,"a",@progbits
	.sectionflags	@""
	.align	4
.nv.constant0._Z18bounce_back_kernelPfPcii:
	.zero		920


//--------------------- .nv.constant0._Z16streaming_kernelPfS_ii --------------------------
	.section	.nv.constant0._Z16streaming_kernelPfS_ii,"a",@progbits
	.sectionflags	@""
	.align	4
.nv.constant0._Z16streaming_kernelPfS_ii:
	.zero		920


//--------------------- .nv.constant0._Z16collision_kernelPffii --------------------------
	.section	.nv.constant0._Z16collision_kernelPffii,"a",@progbits
	.sectionflags	@""
	.align	4
.nv.constant0._Z16collision_kernelPffii:
	.zero		916


//--------------------- SYMBOLS --------------------------

	.type		.nv.reservedSmem.offset0,@object
	.size		.nv.reservedSmem.offset0,0x4
